// auto-generated by cutlass_sweep.gemm — config: {"arch": "sm_100", "cluster_m": 1, "cluster_n": 1, "dtype": "e4m3", "dtype_b": "e5m2", "layout": "nt", "stages": 0, "tile_k": 64, "tile_m": 64, "tile_n": 128}
#include "cutlass/cutlass.h"
#include "cutlass/gemm/collective/collective_builder.hpp"
#include "cutlass/gemm/device/gemm_universal_adapter.h"
#include "cutlass/gemm/kernel/gemm_universal.hpp"
#include "cutlass/epilogue/collective/collective_builder.hpp"

using ElemA = cutlass::float_e4m3_t;
using ElemB = cutlass::float_e5m2_t;
using ElemCD = cutlass::float_e4m3_t;
using Acc  = float;
using TileShape    = cute::Shape<cute::_64, cute::_128, cute::_64>;
using ClusterShape = cute::Shape<cute::_1, cute::_1, cute::_1>;

using CollectiveEpilogue = typename cutlass::epilogue::collective::CollectiveBuilder<
    cutlass::arch::Sm100, cutlass::arch::OpClassTensorOp,
    TileShape, ClusterShape,
    cutlass::epilogue::collective::EpilogueTileAuto,
    Acc, Acc,
    ElemCD, cutlass::layout::RowMajor, 128 / cutlass::sizeof_bits<ElemCD>::value,
    ElemCD, cutlass::layout::RowMajor, 128 / cutlass::sizeof_bits<ElemCD>::value,
    cutlass::epilogue::collective::EpilogueScheduleAuto
  >::CollectiveOp;

using CollectiveMainloop = typename cutlass::gemm::collective::CollectiveBuilder<
    cutlass::arch::Sm100, cutlass::arch::OpClassTensorOp,
    ElemA, cutlass::layout::RowMajor, 128 / cutlass::sizeof_bits<ElemA>::value,
    ElemB, cutlass::layout::ColumnMajor, 128 / cutlass::sizeof_bits<ElemB>::value,
    Acc,
    TileShape, ClusterShape,
    cutlass::gemm::collective::StageCountAutoCarveout<static_cast<int>(sizeof(typename CollectiveEpilogue::SharedStorage))>,
    cutlass::gemm::collective::KernelScheduleAuto
  >::CollectiveOp;

using GemmKernel = cutlass::gemm::kernel::GemmUniversal<
    cute::Shape<int,int,int,int>,
    CollectiveMainloop,
    CollectiveEpilogue
>;
using Gemm = cutlass::gemm::device::GemmUniversalAdapter<GemmKernel>;

// Force the device kernel symbol into the cubin without needing a host main.
auto* _anchor = &cutlass::device_kernel<GemmKernel>;


// ===== COMPILED SASS (sm_100a) =====

	.target	sm_100a

	.elftype	@"ET_EXEC"


//--------------------- .note.nv.tkinfo           --------------------------
	.section	.note.nv.tkinfo,"",@"SHT_NOTE"
	.sectionflags	@"SHF_NOTE_NV_TKINFO"
	.tkinfo
        /*0018*/ 	.word	0x00000002
        /*0030*/ 	.string	""
        /*0030*/ 	.string	"ptxas"
        /*0030*/ 	.string	"Cuda compilation tools, release 13.0, V13.0.88"
        /*0030*/ 	.string	"Build cuda_13.0.r13.0/compiler.36424714_0"
        /*0030*/ 	.string	"-arch sm_100a -m 64 "



//--------------------- .note.nv.cuinfo           --------------------------
	.section	.note.nv.cuinfo,"",@"SHT_NOTE"
	.sectionflags	@"SHF_NOTE_NV_CUINFO"
        /*0018*/ 	.short	0x0002
        /*001a*/ 	.short	0x0064
        /*001c*/ 	.short	0x0082
	.zero		2


//--------------------- .nv.info                  --------------------------
	.section	.nv.info,"",@"SHT_CUDA_INFO"
	.align	4


	//----- nvinfo : EIATTR_REGCOUNT
	.align		4
        /*0000*/ 	.byte	0x04, 0x2f
        /*0002*/ 	.short	(.L_19 - .L_18)
	.align		4
.L_18:
        /*0004*/ 	.word	index@(_ZN7cutlass13device_kernelINS_4gemm6kernel13GemmUniversalIN4cute5tupleIJiiiiEEENS1_10collective13CollectiveMmaINS1_35MainloopSm100TmaUmmaWarpSpecializedILi17ELi2ELi4ENS5_IJNS4_1CILi1EEESB_SB_EEEEENS5_IJNSA_ILi64EEENSA_ILi128EEESE_EEENS_12float_e4m3_tENS5_IJlSB_lEEENS_12float_e5m2_tESI_NS4_8TiledMMAINS4_8MMA_AtomIJNS4_10MMA_TraitsINS4_19SM100_MMA_F8F6F4_SSEJSH_SJ_fSE_SF_NS4_17integral_constantINS4_4UMMA5MajorELSQ_0EEESR_NSO_INSP_7ScaleInELSS_0EEEST_EEEEEENS4_6LayoutISC_NS5_IJNSA_ILi0EEESX_SX_EEEEENS5_IJNS4_10UnderscoreES10_S10_EEEEENS4_13SM90_TMA_LOADENS4_14ComposedLayoutINS4_7SwizzleILi2ELi4ELi3EEENS4_18smem_ptr_flag_bitsILi8EEENSW_INS5_IJNSA_ILi8EEESE_EEENS5_IJSE_SB_EEEEEEEvNS4_8identityES13_S1D_vS1E_EENS_8epilogue10collective18CollectiveEpilogueINS1G_23Sm100TmaWarpSpecializedILi2ELi2ELi32ELb0ELb0EEEJSG_NS5_IJNSW_ISE_SB_EES1L_EEESH_SI_SH_SI_NS1G_6fusion15FusionCallbacksIS1K_NS1N_17LinearCombinationISH_fSH_fLNS_15FloatRoundStyleE2EEESG_S1M_JEEENS4_5SM1004TMEM4LOAD26SM100_TMEM_LOAD_16dp32b32xES13_S1D_NS4_39AutoVectorizingCopyWithAssumedAlignmentILi128EEENS4_14SM90_TMA_STOREES1D_S1Y_S1Y_EEEvvEEEEvNT_6ParamsE)
        /*0008*/ 	.word	0x00000080


	//----- nvinfo : EIATTR_FRAME_SIZE
	.align		4
.L_19:
        /*000c*/ 	.byte	0x04, 0x11
        /*000e*/ 	.short	(.L_21 - .L_20)
	.align		4
.L_20:
        /*0010*/ 	.word	index@($__internal_2_$__cuda_sm10x_tcgen05_guardrail_trap_unallocated_columns_being_dealloced)
        /*0014*/ 	.word	0x00000000


	//----- nvinfo : EIATTR_FRAME_SIZE
	.align		4
.L_21:
        /*0018*/ 	.byte	0x04, 0x11
        /*001a*/ 	.short	(.L_23 - .L_22)
	.align		4
.L_22:
        /*001c*/ 	.word	index@($__internal_1_$__cuda_sm10x_tcgen05_guardrail_trap_phase_invalid_during_alloc)
        /*0020*/ 	.word	0x00000000


	//----- nvinfo : EIATTR_FRAME_SIZE
	.align		4
.L_23:
        /*0024*/ 	.byte	0x04, 0x11
        /*0026*/ 	.short	(.L_25 - .L_24)
	.align		4
.L_24:
        /*0028*/ 	.word	index@($__internal_0_$__cuda_sm10x_tcgen05_guardrail_trap_col_being_dealloced_not_returned_by_alloc)
        /*002c*/ 	.word	0x00000000


	//----- nvinfo : EIATTR_FRAME_SIZE
	.align		4
.L_25:
        /*0030*/ 	.byte	0x04, 0x11
        /*0032*/ 	.short	(.L_27 - .L_26)
	.align		4
.L_26:
        /*0034*/ 	.word	index@(_ZN7cutlass13device_kernelINS_4gemm6kernel13GemmUniversalIN4cute5tupleIJiiiiEEENS1_10collective13CollectiveMmaINS1_35MainloopSm100TmaUmmaWarpSpecializedILi17ELi2ELi4ENS5_IJNS4_1CILi1EEESB_SB_EEEEENS5_IJNSA_ILi64EEENSA_ILi128EEESE_EEENS_12float_e4m3_tENS5_IJlSB_lEEENS_12float_e5m2_tESI_NS4_8TiledMMAINS4_8MMA_AtomIJNS4_10MMA_TraitsINS4_19SM100_MMA_F8F6F4_SSEJSH_SJ_fSE_SF_NS4_17integral_constantINS4_4UMMA5MajorELSQ_0EEESR_NSO_INSP_7ScaleInELSS_0EEEST_EEEEEENS4_6LayoutISC_NS5_IJNSA_ILi0EEESX_SX_EEEEENS5_IJNS4_10UnderscoreES10_S10_EEEEENS4_13SM90_TMA_LOADENS4_14ComposedLayoutINS4_7SwizzleILi2ELi4ELi3EEENS4_18smem_ptr_flag_bitsILi8EEENSW_INS5_IJNSA_ILi8EEESE_EEENS5_IJSE_SB_EEEEEEEvNS4_8identityES13_S1D_vS1E_EENS_8epilogue10collective18CollectiveEpilogueINS1G_23Sm100TmaWarpSpecializedILi2ELi2ELi32ELb0ELb0EEEJSG_NS5_IJNSW_ISE_SB_EES1L_EEESH_SI_SH_SI_NS1G_6fusion15FusionCallbacksIS1K_NS1N_17LinearCombinationISH_fSH_fLNS_15FloatRoundStyleE2EEESG_S1M_JEEENS4_5SM1004TMEM4LOAD26SM100_TMEM_LOAD_16dp32b32xES13_S1D_NS4_39AutoVectorizingCopyWithAssumedAlignmentILi128EEENS4_14SM90_TMA_STOREES1D_S1Y_S1Y_EEEvvEEEEvNT_6ParamsE)
        /*0038*/ 	.word	0x00000000


	//----- nvinfo : EIATTR_MIN_STACK_SIZE
	.align		4
.L_27:
        /*003c*/ 	.byte	0x04, 0x12
        /*003e*/ 	.short	(.L_29 - .L_28)
	.align		4
.L_28:
        /*0040*/ 	.word	index@(_ZN7cutlass13device_kernelINS_4gemm6kernel13GemmUniversalIN4cute5tupleIJiiiiEEENS1_10collective13CollectiveMmaINS1_35MainloopSm100TmaUmmaWarpSpecializedILi17ELi2ELi4ENS5_IJNS4_1CILi1EEESB_SB_EEEEENS5_IJNSA_ILi64EEENSA_ILi128EEESE_EEENS_12float_e4m3_tENS5_IJlSB_lEEENS_12float_e5m2_tESI_NS4_8TiledMMAINS4_8MMA_AtomIJNS4_10MMA_TraitsINS4_19SM100_MMA_F8F6F4_SSEJSH_SJ_fSE_SF_NS4_17integral_constantINS4_4UMMA5MajorELSQ_0EEESR_NSO_INSP_7ScaleInELSS_0EEEST_EEEEEENS4_6LayoutISC_NS5_IJNSA_ILi0EEESX_SX_EEEEENS5_IJNS4_10UnderscoreES10_S10_EEEEENS4_13SM90_TMA_LOADENS4_14ComposedLayoutINS4_7SwizzleILi2ELi4ELi3EEENS4_18smem_ptr_flag_bitsILi8EEENSW_INS5_IJNSA_ILi8EEESE_EEENS5_IJSE_SB_EEEEEEEvNS4_8identityES13_S1D_vS1E_EENS_8epilogue10collective18CollectiveEpilogueINS1G_23Sm100TmaWarpSpecializedILi2ELi2ELi32ELb0ELb0EEEJSG_NS5_IJNSW_ISE_SB_EES1L_EEESH_SI_SH_SI_NS1G_6fusion15FusionCallbacksIS1K_NS1N_17LinearCombinationISH_fSH_fLNS_15FloatRoundStyleE2EEESG_S1M_JEEENS4_5SM1004TMEM4LOAD26SM100_TMEM_LOAD_16dp32b32xES13_S1D_NS4_39AutoVectorizingCopyWithAssumedAlignmentILi128EEENS4_14SM90_TMA_STOREES1D_S1Y_S1Y_EEEvvEEEEvNT_6ParamsE)
        /*0044*/ 	.word	0x00000000
.L_29:


//--------------------- .nv.compat                --------------------------
	.section	.nv.compat,"",@"SHT_CUDA_COMPAT_INFO"
	.align	4
        /*0000*/ 	.byte	0x02, 0x09, 0x01, 0x00, 0x02, 0x02, 0x02, 0x00, 0x02, 0x05, 0x05, 0x00, 0x03, 0x07, 0x01, 0x01
        /*0010*/ 	.byte	0x02, 0x03, 0x01, 0x00, 0x02, 0x06, 0x01, 0x00, 0x04, 0x0b, 0x08, 0x00, 0x09, 0x00, 0x00, 0x00
        /*0020*/ 	.byte	0x00, 0x00, 0x00, 0x00


//--------------------- .nv.info._ZN7cutlass13device_kernelINS_4gemm6kernel13GemmUniversalIN4cute5tupleIJiiiiEEENS1_10collective13CollectiveMmaINS1_35MainloopSm100TmaUmmaWarpSpecializedILi17ELi2ELi4ENS5_IJNS4_1CILi1EEESB_SB_EEEEENS5_IJNSA_ILi64EEENSA_ILi128EEESE_EEENS_12float_e4m3_tENS5_IJlSB_lEEENS_12float_e5m2_tESI_NS4_8TiledMMAINS4_8MMA_AtomIJNS4_10MMA_TraitsINS4_19SM100_MMA_F8F6F4_SSEJSH_SJ_fSE_SF_NS4_17integral_constantINS4_4UMMA5MajorELSQ_0EEESR_NSO_INSP_7ScaleInELSS_0EEEST_EEEEEENS4_6LayoutISC_NS5_IJNSA_ILi0EEESX_SX_EEEEENS5_IJNS4_10UnderscoreES10_S10_EEEEENS4_13SM90_TMA_LOADENS4_14ComposedLayoutINS4_7SwizzleILi2ELi4ELi3EEENS4_18smem_ptr_flag_bitsILi8EEENSW_INS5_IJNSA_ILi8EEESE_EEENS5_IJSE_SB_EEEEEEEvNS4_8identityES13_S1D_vS1E_EENS_8epilogue10collective18CollectiveEpilogueINS1G_23Sm100TmaWarpSpecializedILi2ELi2ELi32ELb0ELb0EEEJSG_NS5_IJNSW_ISE_SB_EES1L_EEESH_SI_SH_SI_NS1G_6fusion15FusionCallbacksIS1K_NS1N_17LinearCombinationISH_fSH_fLNS_15FloatRoundStyleE2EEESG_S1M_JEEENS4_5SM1004TMEM4LOAD26SM100_TMEM_LOAD_16dp32b32xES13_S1D_NS4_39AutoVectorizingCopyWithAssumedAlignmentILi128EEENS4_14SM90_TMA_STOREES1D_S1Y_S1Y_EEEvvEEEEvNT_6ParamsE --------------------------
	.section	.nv.info._ZN7cutlass13device_kernelINS_4gemm6kernel13GemmUniversalIN4cute5tupleIJiiiiEEENS1_10collective13CollectiveMmaINS1_35MainloopSm100TmaUmmaWarpSpecializedILi17ELi2ELi4ENS5_IJNS4_1CILi1EEESB_SB_EEEEENS5_IJNSA_ILi64EEENSA_ILi128EEESE_EEENS_12float_e4m3_tENS5_IJlSB_lEEENS_12float_e5m2_tESI_NS4_8TiledMMAINS4_8MMA_AtomIJNS4_10MMA_TraitsINS4_19SM100_MMA_F8F6F4_SSEJSH_SJ_fSE_SF_NS4_17integral_constantINS4_4UMMA5MajorELSQ_0EEESR_NSO_INSP_7ScaleInELSS_0EEEST_EEEEEENS4_6LayoutISC_NS5_IJNSA_ILi0EEESX_SX_EEEEENS5_IJNS4_10UnderscoreES10_S10_EEEEENS4_13SM90_TMA_LOADENS4_14ComposedLayoutINS4_7SwizzleILi2ELi4ELi3EEENS4_18smem_ptr_flag_bitsILi8EEENSW_INS5_IJNSA_ILi8EEESE_EEENS5_IJSE_SB_EEEEEEEvNS4_8identityES13_S1D_vS1E_EENS_8epilogue10collective18CollectiveEpilogueINS1G_23Sm100TmaWarpSpecializedILi2ELi2ELi32ELb0ELb0EEEJSG_NS5_IJNSW_ISE_SB_EES1L_EEESH_SI_SH_SI_NS1G_6fusion15FusionCallbacksIS1K_NS1N_17LinearCombinationISH_fSH_fLNS_15FloatRoundStyleE2EEESG_S1M_JEEENS4_5SM1004TMEM4LOAD26SM100_TMEM_LOAD_16dp32b32xES13_S1D_NS4_39AutoVectorizingCopyWithAssumedAlignmentILi128EEENS4_14SM90_TMA_STOREES1D_S1Y_S1Y_EEEvvEEEEvNT_6ParamsE,"",@"SHT_CUDA_INFO"
	.sectionflags	@""
	.align	4


	//----- nvinfo : EIATTR_CUDA_API_VERSION
	.align		4
        /*0000*/ 	.byte	0x04, 0x37
        /*0002*/ 	.short	(.L_31 - .L_30)
.L_30:
        /*0004*/ 	.word	0x00000082


	//----- nvinfo : EIATTR_KPARAM_INFO
	.align		4
.L_31:
        /*0008*/ 	.byte	0x04, 0x17
        /*000a*/ 	.short	(.L_33 - .L_32)
.L_32:
        /*000c*/ 	.word	0x00000000
        /*0010*/ 	.short	0x0000
        /*0012*/ 	.short	0x0000
        /*0014*/ 	.byte	0x00, 0xf0, 0x01, 0x20


	//----- nvinfo : EIATTR_AT_ENTRY_FRAGMENTS
	.align		4
.L_33:
        /*0018*/ 	.byte	0x04, 0x4f
        /*001a*/ 	.short	(.L_35 - .L_34)


	//   ....[0]....
.L_34:
        /*001c*/ 	.word	0x00000006


	//----- nvinfo : EIATTR_RESERVED_SMEM_USED
	.align		4
.L_35:
        /*0020*/ 	.byte	0x01, 0x41
	.zero		2


	//----- nvinfo : EIATTR_SPARSE_MMA_MASK
	.align		4
        /*0024*/ 	.byte	0x03, 0x50
        /*0026*/ 	.short	0x0000


	//----- nvinfo : EIATTR_TCGEN05_1CTA_USED
	.align		4
        /*0028*/ 	.byte	0x01, 0x51
	.zero		2


	//----- nvinfo : EIATTR_MAXREG_COUNT
	.align		4
        /*002c*/ 	.byte	0x03, 0x1b
        /*002e*/ 	.short	0x00ff


	//----- nvinfo : EIATTR_NUM_BARRIERS
	.align		4
        /*0030*/ 	.byte	0x02, 0x4c
        /*0032*/ 	.byte	0x07
	.zero		1


	//----- nvinfo : EIATTR_EXTERNS
	.align		4
        /*0034*/ 	.byte	0x04, 0x0f
        /*0036*/ 	.short	(.L_37 - .L_36)


	//   ....[0]....
	.align		4
.L_36:
        /*0038*/ 	.word	index@(__assertfail)


	//----- nvinfo : EIATTR_MERCURY_ISA_VERSION
	.align		4
.L_37:
        /*003c*/ 	.byte	0x03, 0x5f
        /*003e*/ 	.short	0x0101


	//----- nvinfo : EIATTR_INT_WARP_WIDE_INSTR_OFFSETS
	.align		4
        /*0040*/ 	.byte	0x04, 0x31
        /*0042*/ 	.short	(.L_39 - .L_38)


	//   ....[0]....
.L_38:
        /*0044*/ 	.word	0x00001f80


	//   ....[1]....
        /*0048*/ 	.word	0x000040a0


	//   ....[2]....
        /*004c*/ 	.word	0x000040c0


	//   ....[3]....
        /*0050*/ 	.word	0x000040f0


	//   ....[4]....
        /*0054*/ 	.word	0x00004a20


	//   ....[5]....
        /*0058*/ 	.word	0x00004a90


	//   ....[6]....
        /*005c*/ 	.word	0x00004c70


	//   ....[7]....
        /*0060*/ 	.word	0x00004dd0


	//----- nvinfo : EIATTR_COOP_GROUP_MASK_REGIDS
	.align		4
.L_39:
        /*0064*/ 	.byte	0x04, 0x29
        /*0066*/ 	.short	(.L_41 - .L_40)


	//   ....[0]....
.L_40:
        /*0068*/ 	.word	0xffffffff


	//   ....[1]....
        /*006c*/ 	.word	0xffffffff


	//   ....[2]....
        /*0070*/ 	.word	0xffffffff


	//   ....[3]....
        /*0074*/ 	.word	0xffffffff


	//   ....[4]....
        /*0078*/ 	.word	0xffffffff


	//   ....[5]....
        /*007c*/ 	.word	0xffffffff


	//   ....[6]....
        /*0080*/ 	.word	0xffffffff


	//   ....[7]....
        /*0084*/ 	.word	0xffffffff


	//   ....[8]....
        /*0088*/ 	.word	0xffffffff


	//   ....[9]....
        /*008c*/ 	.word	0xffffffff


	//   ....[10]....
        /*0090*/ 	.word	0xffffffff


	//   ....[11]....
        /*0094*/ 	.word	0xffffffff


	//   ....[12]....
        /*0098*/ 	.word	0xffffffff


	//----- nvinfo : EIATTR_COOP_GROUP_INSTR_OFFSETS
	.align		4
.L_41:
        /*009c*/ 	.byte	0x04, 0x28
        /*009e*/ 	.short	(.L_43 - .L_42)


	//   ....[0]....
.L_42:
        /*00a0*/ 	.word	0x00000090


	//   ....[1]....
        /*00a4*/ 	.word	0x000004d0


	//   ....[2]....
        /*00a8*/ 	.word	0x00000810


	//   ....[3]....
        /*00ac*/ 	.word	0x00000970


	//   ....[4]....
        /*00b0*/ 	.word	0x00000a70


	//   ....[5]....
        /*00b4*/ 	.word	0x00000be0


	//   ....[6]....
        /*00b8*/ 	.word	0x00000d80


	//   ....[7]....
        /*00bc*/ 	.word	0x00001e60


	//   ....[8]....
        /*00c0*/ 	.word	0x00003390


	//   ....[9]....
        /*00c4*/ 	.word	0x000035a0


	//   ....[10]....
        /*00c8*/ 	.word	0x000035d0


	//   ....[11]....
        /*00cc*/ 	.word	0x00003f80


	//   ....[12]....
        /*00d0*/ 	.word	0x000041b0


	//----- nvinfo : EIATTR_VRC_CTA_INIT_COUNT
	.align		4
.L_43:
        /*00d4*/ 	.byte	0x02, 0x4a
        /*00d6*/ 	.byte	0x80
	.zero		1


	//----- nvinfo : EIATTR_SYSCALL_OFFSETS
	.align		4
        /*00d8*/ 	.byte	0x04, 0x46
        /*00da*/ 	.short	(.L_45 - .L_44)


	//   ....[0]....
.L_44:
        /*00dc*/ 	.word	0x00005810


	//   ....[1]....
        /*00e0*/ 	.word	0x00005950


	//   ....[2]....
        /*00e4*/ 	.word	0x00006150


	//   ....[3]....
        /*00e8*/ 	.word	0x00006ee0


	//----- nvinfo : EIATTR_MBARRIER_INSTR_OFFSETS
	.align		4
.L_45:
        /*00ec*/ 	.byte	0x04, 0x39
        /*00ee*/ 	.short	(.L_47 - .L_46)


	//   ....[0]....
.L_46:
        /*00f0*/ 	.word	0x000005d0
        /*00f4*/ 	.word	0x000000ff
        /*00f8*/ 	.word	0x00000000
        /*00fc*/ 	.short	0x0100
        /*00fe*/ 	.byte	0x05
	.zero		1


	//   ....[1]....
        /*0100*/ 	.word	0x000005e0
        /*0104*/ 	.word	0x000000ff
        /*0108*/ 	.word	0x00000088
        /*010c*/ 	.short	0x0100
        /*010e*/ 	.byte	0x05
	.zero		1


	//   ....[2]....
        /*0110*/ 	.word	0x000005f0
        /*0114*/ 	.word	0x000000ff
        /*0118*/ 	.word	0x00000008
        /*011c*/ 	.short	0x0100
        /*011e*/ 	.byte	0x05
	.zero		1


	//   ....[3]....
        /*0120*/ 	.word	0x00000600
        /*0124*/ 	.word	0x000000ff
        /*0128*/ 	.word	0x00000090
        /*012c*/ 	.short	0x0100
        /*012e*/ 	.byte	0x05
	.zero		1


	//   ....[4]....
        /*0130*/ 	.word	0x00000610
        /*0134*/ 	.word	0x000000ff
        /*0138*/ 	.word	0x00000010
        /*013c*/ 	.short	0x0100
        /*013e*/ 	.byte	0x05
	.zero		1


	//   ....[5]....
        /*0140*/ 	.word	0x00000620
        /*0144*/ 	.word	0x000000ff
        /*0148*/ 	.word	0x00000098
        /*014c*/ 	.short	0x0100
        /*014e*/ 	.byte	0x05
	.zero		1


	//   ....[6]....
        /*0150*/ 	.word	0x00000630
        /*0154*/ 	.word	0x000000ff
        /*0158*/ 	.word	0x00000018
        /*015c*/ 	.short	0x0100
        /*015e*/ 	.byte	0x05
	.zero		1


	//   ....[7]....
        /*0160*/ 	.word	0x00000640
        /*0164*/ 	.word	0x000000ff
        /*0168*/ 	.word	0x000000a0
        /*016c*/ 	.short	0x0100
        /*016e*/ 	.byte	0x05
	.zero		1


	//   ....[8]....
        /*0170*/ 	.word	0x00000650
        /*0174*/ 	.word	0x000000ff
        /*0178*/ 	.word	0x00000020
        /*017c*/ 	.short	0x0100
        /*017e*/ 	.byte	0x05
	.zero		1


	//   ....[9]....
        /*0180*/ 	.word	0x00000660
        /*0184*/ 	.word	0x000000ff
        /*0188*/ 	.word	0x000000a8
        /*018c*/ 	.short	0x0100
        /*018e*/ 	.byte	0x05
	.zero		1


	//   ....[10]....
        /*0190*/ 	.word	0x00000670
        /*0194*/ 	.word	0x000000ff
        /*0198*/ 	.word	0x00000028
        /*019c*/ 	.short	0x0100
        /*019e*/ 	.byte	0x05
	.zero		1


	//   ....[11]....
        /*01a0*/ 	.word	0x00000680
        /*01a4*/ 	.word	0x000000ff
        /*01a8*/ 	.word	0x000000b0
        /*01ac*/ 	.short	0x0100
        /*01ae*/ 	.byte	0x05
	.zero		1


	//   ....[12]....
        /*01b0*/ 	.word	0x00000690
        /*01b4*/ 	.word	0x000000ff
        /*01b8*/ 	.word	0x00000030
        /*01bc*/ 	.short	0x0100
        /*01be*/ 	.byte	0x05
	.zero		1


	//   ....[13]....
        /*01c0*/ 	.word	0x000006a0
        /*01c4*/ 	.word	0x000000ff
        /*01c8*/ 	.word	0x000000b8
        /*01cc*/ 	.short	0x0100
        /*01ce*/ 	.byte	0x05
	.zero		1


	//   ....[14]....
        /*01d0*/ 	.word	0x000006b0
        /*01d4*/ 	.word	0x000000ff
        /*01d8*/ 	.word	0x00000038
        /*01dc*/ 	.short	0x0100
        /*01de*/ 	.byte	0x05
	.zero		1


	//   ....[15]....
        /*01e0*/ 	.word	0x000006c0
        /*01e4*/ 	.word	0x000000ff
        /*01e8*/ 	.word	0x000000c0
        /*01ec*/ 	.short	0x0100
        /*01ee*/ 	.byte	0x05
	.zero		1


	//   ....[16]....
        /*01f0*/ 	.word	0x000006d0
        /*01f4*/ 	.word	0x000000ff
        /*01f8*/ 	.word	0x00000040
        /*01fc*/ 	.short	0x0100
        /*01fe*/ 	.byte	0x05
	.zero		1


	//   ....[17]....
        /*0200*/ 	.word	0x000006e0
        /*0204*/ 	.word	0x000000ff
        /*0208*/ 	.word	0x000000c8
        /*020c*/ 	.short	0x0100
        /*020e*/ 	.byte	0x05
	.zero		1


	//   ....[18]....
        /*0210*/ 	.word	0x000006f0
        /*0214*/ 	.word	0x000000ff
        /*0218*/ 	.word	0x00000048
        /*021c*/ 	.short	0x0100
        /*021e*/ 	.byte	0x05
	.zero		1


	//   ....[19]....
        /*0220*/ 	.word	0x00000700
        /*0224*/ 	.word	0x000000ff
        /*0228*/ 	.word	0x000000d0
        /*022c*/ 	.short	0x0100
        /*022e*/ 	.byte	0x05
	.zero		1


	//   ....[20]....
        /*0230*/ 	.word	0x00000710
        /*0234*/ 	.word	0x000000ff
        /*0238*/ 	.word	0x00000050
        /*023c*/ 	.short	0x0100
        /*023e*/ 	.byte	0x05
	.zero		1


	//   ....[21]....
        /*0240*/ 	.word	0x00000720
        /*0244*/ 	.word	0x000000ff
        /*0248*/ 	.word	0x000000d8
        /*024c*/ 	.short	0x0100
        /*024e*/ 	.byte	0x05
	.zero		1


	//   ....[22]....
        /*0250*/ 	.word	0x00000730
        /*0254*/ 	.word	0x000000ff
        /*0258*/ 	.word	0x00000058
        /*025c*/ 	.short	0x0100
        /*025e*/ 	.byte	0x05
	.zero		1


	//   ....[23]....
        /*0260*/ 	.word	0x00000740
        /*0264*/ 	.word	0x000000ff
        /*0268*/ 	.word	0x000000e0
        /*026c*/ 	.short	0x0100
        /*026e*/ 	.byte	0x05
	.zero		1


	//   ....[24]....
        /*0270*/ 	.word	0x00000750
        /*0274*/ 	.word	0x000000ff
        /*0278*/ 	.word	0x00000060
        /*027c*/ 	.short	0x0100
        /*027e*/ 	.byte	0x05
	.zero		1


	//   ....[25]....
        /*0280*/ 	.word	0x00000760
        /*0284*/ 	.word	0x000000ff
        /*0288*/ 	.word	0x000000e8
        /*028c*/ 	.short	0x0100
        /*028e*/ 	.byte	0x05
	.zero		1


	//   ....[26]....
        /*0290*/ 	.word	0x00000770
        /*0294*/ 	.word	0x000000ff
        /*0298*/ 	.word	0x00000068
        /*029c*/ 	.short	0x0100
        /*029e*/ 	.byte	0x05
	.zero		1


	//   ....[27]....
        /*02a0*/ 	.word	0x00000780
        /*02a4*/ 	.word	0x000000ff
        /*02a8*/ 	.word	0x000000f0
        /*02ac*/ 	.short	0x0100
        /*02ae*/ 	.byte	0x05
	.zero		1


	//   ....[28]....
        /*02b0*/ 	.word	0x00000790
        /*02b4*/ 	.word	0x000000ff
        /*02b8*/ 	.word	0x00000070
        /*02bc*/ 	.short	0x0100
        /*02be*/ 	.byte	0x05
	.zero		1


	//   ....[29]....
        /*02c0*/ 	.word	0x000007a0
        /*02c4*/ 	.word	0x000000ff
        /*02c8*/ 	.word	0x000000f8
        /*02cc*/ 	.short	0x0100
        /*02ce*/ 	.byte	0x05
	.zero		1


	//   ....[30]....
        /*02d0*/ 	.word	0x000007b0
        /*02d4*/ 	.word	0x000000ff
        /*02d8*/ 	.word	0x00000078
        /*02dc*/ 	.short	0x0100
        /*02de*/ 	.byte	0x05
	.zero		1


	//   ....[31]....
        /*02e0*/ 	.word	0x000007c0
        /*02e4*/ 	.word	0x000000ff
        /*02e8*/ 	.word	0x00000100
        /*02ec*/ 	.short	0x0100
        /*02ee*/ 	.byte	0x05
	.zero		1


	//   ....[32]....
        /*02f0*/ 	.word	0x000007d0
        /*02f4*/ 	.word	0x000000ff
        /*02f8*/ 	.word	0x00000080
        /*02fc*/ 	.short	0x0100
        /*02fe*/ 	.byte	0x05
	.zero		1


	//   ....[33]....
        /*0300*/ 	.word	0x000007e0
        /*0304*/ 	.word	0x000000ff
        /*0308*/ 	.word	0x00000108
        /*030c*/ 	.short	0x0100
        /*030e*/ 	.byte	0x05
	.zero		1


	//   ....[34]....
        /*0310*/ 	.word	0x00000920
        /*0314*/ 	.word	0x000000ff
        /*0318*/ 	.word	0x00000110
        /*031c*/ 	.short	0x0100
        /*031e*/ 	.byte	0x07
	.zero		1


	//   ....[35]....
        /*0320*/ 	.word	0x00000930
        /*0324*/ 	.word	0x000000ff
        /*0328*/ 	.word	0x00000120
        /*032c*/ 	.short	0x0100
        /*032e*/ 	.byte	0x07
	.zero		1


	//   ....[36]....
        /*0330*/ 	.word	0x00000940
        /*0334*/ 	.word	0x000000ff
        /*0338*/ 	.word	0x00000118
        /*033c*/ 	.short	0x0100
        /*033e*/ 	.byte	0x07
	.zero		1


	//   ....[37]....
        /*0340*/ 	.word	0x00000950
        /*0344*/ 	.word	0x000000ff
        /*0348*/ 	.word	0x00000128
        /*034c*/ 	.short	0x0100
        /*034e*/ 	.byte	0x07
	.zero		1


	//   ....[38]....
        /*0350*/ 	.word	0x00000a40
        /*0354*/ 	.word	0x000000ff
        /*0358*/ 	.word	0x00000130
        /*035c*/ 	.short	0x0100
        /*035e*/ 	.byte	0x05
	.zero		1


	//   ....[39]....
        /*0360*/ 	.word	0x00000a50
        /*0364*/ 	.word	0x000000ff
        /*0368*/ 	.word	0x00000138
        /*036c*/ 	.short	0x0100
        /*036e*/ 	.byte	0x05
	.zero		1


	//   ....[40]....
        /*0370*/ 	.word	0x00000b90
        /*0374*/ 	.word	0x000000ff
        /*0378*/ 	.word	0x00000140
        /*037c*/ 	.short	0x0100
        /*037e*/ 	.byte	0x05
	.zero		1


	//   ....[41]....
        /*0380*/ 	.word	0x00000ba0
        /*0384*/ 	.word	0x000000ff
        /*0388*/ 	.word	0x00000150
        /*038c*/ 	.short	0x0100
        /*038e*/ 	.byte	0x05
	.zero		1


	//   ....[42]....
        /*0390*/ 	.word	0x00000bb0
        /*0394*/ 	.word	0x000000ff
        /*0398*/ 	.word	0x00000148
        /*039c*/ 	.short	0x0100
        /*039e*/ 	.byte	0x05
	.zero		1


	//   ....[43]....
        /*03a0*/ 	.word	0x00000bc0
        /*03a4*/ 	.word	0x000000ff
        /*03a8*/ 	.word	0x00000158
        /*03ac*/ 	.short	0x0100
        /*03ae*/ 	.byte	0x05
	.zero		1


	//   ....[44]....
        /*03b0*/ 	.word	0x00000cf0
        /*03b4*/ 	.word	0x000000ff
        /*03b8*/ 	.word	0x00000160
        /*03bc*/ 	.short	0x0100
        /*03be*/ 	.byte	0x07
	.zero		1


	//   ....[45]....
        /*03c0*/ 	.word	0x00000d00
        /*03c4*/ 	.word	0x000000ff
        /*03c8*/ 	.word	0x00000180
        /*03cc*/ 	.short	0x0100
        /*03ce*/ 	.byte	0x07
	.zero		1


	//   ....[46]....
        /*03d0*/ 	.word	0x00000d10
        /*03d4*/ 	.word	0x000000ff
        /*03d8*/ 	.word	0x00000168
        /*03dc*/ 	.short	0x0100
        /*03de*/ 	.byte	0x07
	.zero		1


	//   ....[47]....
        /*03e0*/ 	.word	0x00000d20
        /*03e4*/ 	.word	0x000000ff
        /*03e8*/ 	.word	0x00000188
        /*03ec*/ 	.short	0x0100
        /*03ee*/ 	.byte	0x07
	.zero		1


	//   ....[48]....
        /*03f0*/ 	.word	0x00000d30
        /*03f4*/ 	.word	0x000000ff
        /*03f8*/ 	.word	0x00000170
        /*03fc*/ 	.short	0x0100
        /*03fe*/ 	.byte	0x07
	.zero		1


	//   ....[49]....
        /*0400*/ 	.word	0x00000d40
        /*0404*/ 	.word	0x000000ff
        /*0408*/ 	.word	0x00000190
        /*040c*/ 	.short	0x0100
        /*040e*/ 	.byte	0x07
	.zero		1


	//   ....[50]....
        /*0410*/ 	.word	0x00000d50
        /*0414*/ 	.word	0x000000ff
        /*0418*/ 	.word	0x00000178
        /*041c*/ 	.short	0x0100
        /*041e*/ 	.byte	0x07
	.zero		1


	//   ....[51]....
        /*0420*/ 	.word	0x00000d60
        /*0424*/ 	.word	0x000000ff
        /*0428*/ 	.word	0x00000198
        /*042c*/ 	.short	0x0100
        /*042e*/ 	.byte	0x07
	.zero		1


	//   ....[52]....
        /*0430*/ 	.word	0x00000e50
        /*0434*/ 	.word	0x000000ff
        /*0438*/ 	.word	0x000001a0
        /*043c*/ 	.short	0x0100
        /*043e*/ 	.byte	0x05
	.zero		1


	//   ....[53]....
        /*0440*/ 	.word	0x00000e60
        /*0444*/ 	.word	0x000000ff
        /*0448*/ 	.word	0x000001b0
        /*044c*/ 	.short	0x0100
        /*044e*/ 	.byte	0x05
	.zero		1


	//   ....[54]....
        /*0450*/ 	.word	0x00000e70
        /*0454*/ 	.word	0x000000ff
        /*0458*/ 	.word	0x000001a8
        /*045c*/ 	.short	0x0100
        /*045e*/ 	.byte	0x05
	.zero		1


	//   ....[55]....
        /*0460*/ 	.word	0x00000e80
        /*0464*/ 	.word	0x000000ff
        /*0468*/ 	.word	0x000001b8
        /*046c*/ 	.short	0x0100
        /*046e*/ 	.byte	0x05
	.zero		1


	//   ....[56]....
        /*0470*/ 	.word	0x00001760
        /*0474*/ 	.word	0x00000003
        /*0478*/ 	.word	0x000001b0
        /*047c*/ 	.short	0x010a
        /*047e*/ 	.byte	0xff
	.zero		1


	//   ....[57]....
        /*0480*/ 	.word	0x00001790
        /*0484*/ 	.word	0x00000003
        /*0488*/ 	.word	0x000001a0
        /*048c*/ 	.short	0x0101
        /*048e*/ 	.byte	0xff
	.zero		1


	//   ....[58]....
        /*0490*/ 	.word	0x00001860
        /*0494*/ 	.word	0x000000ff
        /*0498*/ 	.word	0x00000088
        /*049c*/ 	.short	0x010a
        /*049e*/ 	.byte	0x08
	.zero		1


	//   ....[59]....
        /*04a0*/ 	.word	0x00001900
        /*04a4*/ 	.word	0x000000ff
        /*04a8*/ 	.word	0x00000088
        /*04ac*/ 	.short	0x010a
        /*04ae*/ 	.byte	0x21
	.zero		1


	//   ....[60]....
        /*04b0*/ 	.word	0x00001a50
        /*04b4*/ 	.word	0x000000ff
        /*04b8*/ 	.word	0x00000088
        /*04bc*/ 	.short	0x010a
        /*04be*/ 	.byte	0x08
	.zero		1


	//   ....[61]....
        /*04c0*/ 	.word	0x00001b60
        /*04c4*/ 	.word	0x000000ff
        /*04c8*/ 	.word	0x00000138
        /*04cc*/ 	.short	0x0101
        /*04ce*/ 	.byte	0x04
	.zero		1


	//   ....[62]....
        /*04d0*/ 	.word	0x00001b80
        /*04d4*/ 	.word	0x000000ff
        /*04d8*/ 	.word	0x00000088
        /*04dc*/ 	.short	0x010a
        /*04de*/ 	.byte	0x08
	.zero		1


	//   ....[63]....
        /*04e0*/ 	.word	0x00001c00
        /*04e4*/ 	.word	0x000000ff
        /*04e8*/ 	.word	0x00000088
        /*04ec*/ 	.short	0x010a
        /*04ee*/ 	.byte	0x11
	.zero		1


	//   ....[64]....
        /*04f0*/ 	.word	0x00001d50
        /*04f4*/ 	.word	0x000000ff
        /*04f8*/ 	.word	0x00000088
        /*04fc*/ 	.short	0x010a
        /*04fe*/ 	.byte	0x08
	.zero		1


	//   ....[65]....
        /*0500*/ 	.word	0x00001e90
        /*0504*/ 	.word	0x00000002
        /*0508*/ 	.word	0x00000140
        /*050c*/ 	.short	0x010a
        /*050e*/ 	.byte	0xff
	.zero		1


	//   ....[66]....
        /*0510*/ 	.word	0x00001f50
        /*0514*/ 	.word	0x00000002
        /*0518*/ 	.word	0x00000000
        /*051c*/ 	.short	0x0101
        /*051e*/ 	.byte	0xff
	.zero		1


	//   ....[67]....
        /*0520*/ 	.word	0x000024b0
        /*0524*/ 	.word	0x000000ff
        /*0528*/ 	.word	0x00000000
        /*052c*/ 	.short	0x010a
        /*052e*/ 	.byte	0x05
	.zero		1


	//   ....[68]....
        /*0530*/ 	.word	0x00002540
        /*0534*/ 	.word	0x000000ff
        /*0538*/ 	.word	0x00000000
        /*053c*/ 	.short	0x010a
        /*053e*/ 	.byte	0x05
	.zero		1


	//   ....[69]....
        /*0540*/ 	.word	0x000025d0
        /*0544*/ 	.word	0x000000ff
        /*0548*/ 	.word	0x00000000
        /*054c*/ 	.short	0x010a
        /*054e*/ 	.byte	0x05
	.zero		1


	//   ....[70]....
        /*0550*/ 	.word	0x00002660
        /*0554*/ 	.word	0x000000ff
        /*0558*/ 	.word	0x00000000
        /*055c*/ 	.short	0x010a
        /*055e*/ 	.byte	0x05
	.zero		1


	//   ....[71]....
        /*0560*/ 	.word	0x000026f0
        /*0564*/ 	.word	0x000000ff
        /*0568*/ 	.word	0x00000000
        /*056c*/ 	.short	0x010a
        /*056e*/ 	.byte	0x05
	.zero		1


	//   ....[72]....
        /*0570*/ 	.word	0x00002780
        /*0574*/ 	.word	0x000000ff
        /*0578*/ 	.word	0x00000000
        /*057c*/ 	.short	0x010a
        /*057e*/ 	.byte	0x05
	.zero		1


	//   ....[73]....
        /*0580*/ 	.word	0x00002810
        /*0584*/ 	.word	0x000000ff
        /*0588*/ 	.word	0x00000000
        /*058c*/ 	.short	0x010a
        /*058e*/ 	.byte	0x05
	.zero		1


	//   ....[74]....
        /*0590*/ 	.word	0x000028a0
        /*0594*/ 	.word	0x000000ff
        /*0598*/ 	.word	0x00000000
        /*059c*/ 	.short	0x010a
        /*059e*/ 	.byte	0x05
	.zero		1


	//   ....[75]....
        /*05a0*/ 	.word	0x00002930
        /*05a4*/ 	.word	0x000000ff
        /*05a8*/ 	.word	0x00000000
        /*05ac*/ 	.short	0x010a
        /*05ae*/ 	.byte	0x05
	.zero		1


	//   ....[76]....
        /*05b0*/ 	.word	0x000029c0
        /*05b4*/ 	.word	0x000000ff
        /*05b8*/ 	.word	0x00000000
        /*05bc*/ 	.short	0x010a
        /*05be*/ 	.byte	0x05
	.zero		1


	//   ....[77]....
        /*05c0*/ 	.word	0x00002a50
        /*05c4*/ 	.word	0x000000ff
        /*05c8*/ 	.word	0x00000000
        /*05cc*/ 	.short	0x010a
        /*05ce*/ 	.byte	0x05
	.zero		1


	//   ....[78]....
        /*05d0*/ 	.word	0x00002ae0
        /*05d4*/ 	.word	0x000000ff
        /*05d8*/ 	.word	0x00000000
        /*05dc*/ 	.short	0x010a
        /*05de*/ 	.byte	0x05
	.zero		1


	//   ....[79]....
        /*05e0*/ 	.word	0x00002b70
        /*05e4*/ 	.word	0x000000ff
        /*05e8*/ 	.word	0x00000000
        /*05ec*/ 	.short	0x010a
        /*05ee*/ 	.byte	0x05
	.zero		1


	//   ....[80]....
        /*05f0*/ 	.word	0x00002c00
        /*05f4*/ 	.word	0x000000ff
        /*05f8*/ 	.word	0x00000000
        /*05fc*/ 	.short	0x010a
        /*05fe*/ 	.byte	0x05
	.zero		1


	//   ....[81]....
        /*0600*/ 	.word	0x00002c90
        /*0604*/ 	.word	0x000000ff
        /*0608*/ 	.word	0x00000000
        /*060c*/ 	.short	0x010a
        /*060e*/ 	.byte	0x05
	.zero		1


	//   ....[82]....
        /*0610*/ 	.word	0x00002d20
        /*0614*/ 	.word	0x000000ff
        /*0618*/ 	.word	0x00000000
        /*061c*/ 	.short	0x010a
        /*061e*/ 	.byte	0x05
	.zero		1


	//   ....[83]....
        /*0620*/ 	.word	0x00002dc0
        /*0624*/ 	.word	0x00000000
        /*0628*/ 	.word	0x00000000
        /*062c*/ 	.short	0x010a
        /*062e*/ 	.byte	0xff
	.zero		1


	//   ....[84]....
        /*0630*/ 	.word	0x00002ee0
        /*0634*/ 	.word	0x00000000
        /*0638*/ 	.word	0x000001a0
        /*063c*/ 	.short	0x010a
        /*063e*/ 	.byte	0xff
	.zero		1


	//   ....[85]....
        /*0640*/ 	.word	0x00002f40
        /*0644*/ 	.word	0x00000004
        /*0648*/ 	.word	0x00000000
        /*064c*/ 	.short	0x0101
        /*064e*/ 	.byte	0xff
	.zero		1


	//   ....[86]....
        /*0650*/ 	.word	0x00002f60
        /*0654*/ 	.word	0x000000ff
        /*0658*/ 	.word	0x00000150
        /*065c*/ 	.short	0x010a
        /*065e*/ 	.byte	0x05
	.zero		1


	//   ....[87]....
        /*0660*/ 	.word	0x00003080
        /*0664*/ 	.word	0x00000000
        /*0668*/ 	.word	0x00000140
        /*066c*/ 	.short	0x010a
        /*066e*/ 	.byte	0xff
	.zero		1


	//   ....[88]....
        /*0670*/ 	.word	0x00003190
        /*0674*/ 	.word	0x00000000
        /*0678*/ 	.word	0x00000000
        /*067c*/ 	.short	0x0101
        /*067e*/ 	.byte	0xff
	.zero		1


	//   ....[89]....
        /*0680*/ 	.word	0x00003220
        /*0684*/ 	.word	0x000000ff
        /*0688*/ 	.word	0x00000150
        /*068c*/ 	.short	0x0106
        /*068e*/ 	.byte	0x05
	.zero		1


	//   ....[90]....
        /*0690*/ 	.word	0x00003240
        /*0694*/ 	.word	0x000000ff
        /*0698*/ 	.word	0x00000150
        /*069c*/ 	.short	0x010a
        /*069e*/ 	.byte	0x05
	.zero		1


	//   ....[91]....
        /*06a0*/ 	.word	0x000032d0
        /*06a4*/ 	.word	0x000000ff
        /*06a8*/ 	.word	0x00000150
        /*06ac*/ 	.short	0x0106
        /*06ae*/ 	.byte	0x04
	.zero		1


	//   ....[92]....
        /*06b0*/ 	.word	0x00003310
        /*06b4*/ 	.word	0x00000000
        /*06b8*/ 	.word	0x00000150
        /*06bc*/ 	.short	0x010a
        /*06be*/ 	.byte	0xff
	.zero		1


	//   ....[93]....
        /*06c0*/ 	.word	0x00003810
        /*06c4*/ 	.word	0x00000000
        /*06c8*/ 	.word	0x00000140
        /*06cc*/ 	.short	0x010a
        /*06ce*/ 	.byte	0xff
	.zero		1


	//   ....[94]....
        /*06d0*/ 	.word	0x00003910
        /*06d4*/ 	.word	0x00000003
        /*06d8*/ 	.word	0x00000000
        /*06dc*/ 	.short	0x0101
        /*06de*/ 	.byte	0xff
	.zero		1


	//   ....[95]....
        /*06e0*/ 	.word	0x00003920
        /*06e4*/ 	.word	0x000000ff
        /*06e8*/ 	.word	0x00000000
        /*06ec*/ 	.short	0x010a
        /*06ee*/ 	.byte	0x04
	.zero		1


	//   ....[96]....
        /*06f0*/ 	.word	0x000039a0
        /*06f4*/ 	.word	0x000000ff
        /*06f8*/ 	.word	0x00000180
        /*06fc*/ 	.short	0x010a
        /*06fe*/ 	.byte	0x08
	.zero		1


	//   ....[97]....
        /*0700*/ 	.word	0x00003a80
        /*0704*/ 	.word	0x000000ff
        /*0708*/ 	.word	0x00000000
        /*070c*/ 	.short	0x010a
        /*070e*/ 	.byte	0x07
	.zero		1


	//   ....[98]....
        /*0710*/ 	.word	0x00003bc0
        /*0714*/ 	.word	0x000000ff
        /*0718*/ 	.word	0x00000000
        /*071c*/ 	.short	0x010a
        /*071e*/ 	.byte	0x04
	.zero		1


	//   ....[99]....
        /*0720*/ 	.word	0x00003db0
        /*0724*/ 	.word	0x000000ff
        /*0728*/ 	.word	0x00000000
        /*072c*/ 	.short	0x010a
        /*072e*/ 	.byte	0x05
	.zero		1


	//   ....[100]....
        /*0730*/ 	.word	0x00003e40
        /*0734*/ 	.word	0x000000ff
        /*0738*/ 	.word	0x00000000
        /*073c*/ 	.short	0x010a
        /*073e*/ 	.byte	0x05
	.zero		1


	//   ....[101]....
        /*0740*/ 	.word	0x00003ed0
        /*0744*/ 	.word	0x000000ff
        /*0748*/ 	.word	0x00000000
        /*074c*/ 	.short	0x010a
        /*074e*/ 	.byte	0x05
	.zero		1


	//   ....[102]....
        /*0750*/ 	.word	0x00003f60
        /*0754*/ 	.word	0x000000ff
        /*0758*/ 	.word	0x00000000
        /*075c*/ 	.short	0x010a
        /*075e*/ 	.byte	0x07
	.zero		1


	//   ....[103]....
        /*0760*/ 	.word	0x000043c0
        /*0764*/ 	.word	0x00000000
        /*0768*/ 	.word	0x00000140
        /*076c*/ 	.short	0x010a
        /*076e*/ 	.byte	0xff
	.zero		1


	//   ....[104]....
        /*0770*/ 	.word	0x00004480
        /*0774*/ 	.word	0x00000000
        /*0778*/ 	.word	0x00000000
        /*077c*/ 	.short	0x0101
        /*077e*/ 	.byte	0xff
	.zero		1


	//   ....[105]....
        /*0780*/ 	.word	0x000047a0
        /*0784*/ 	.word	0x000000ff
        /*0788*/ 	.word	0x00000138
        /*078c*/ 	.short	0x010a
        /*078e*/ 	.byte	0x07
	.zero		1


	//   ....[106]....
        /*0790*/ 	.word	0x00004990
        /*0794*/ 	.word	0x000000ff
        /*0798*/ 	.word	0x00000120
        /*079c*/ 	.short	0x010a
        /*079e*/ 	.byte	0x07
	.zero		1


	//   ....[107]....
        /*07a0*/ 	.word	0x00004b60
        /*07a4*/ 	.word	0x000000ff
        /*07a8*/ 	.word	0x00000110
        /*07ac*/ 	.short	0x010b
        /*07ae*/ 	.byte	0x07
	.zero		1


	//   ....[108]....
        /*07b0*/ 	.word	0x00004bd0
        /*07b4*/ 	.word	0x000000ff
        /*07b8*/ 	.word	0x00000000
        /*07bc*/ 	.short	0x0101
        /*07be*/ 	.byte	0x08
	.zero		1


	//   ....[109]....
        /*07c0*/ 	.word	0x00004c00
        /*07c4*/ 	.word	0x000000ff
        /*07c8*/ 	.word	0x00000128
        /*07cc*/ 	.short	0x010a
        /*07ce*/ 	.byte	0x07
	.zero		1


	//   ....[110]....
        /*07d0*/ 	.word	0x00004e10
        /*07d4*/ 	.word	0x000000ff
        /*07d8*/ 	.word	0x00000118
        /*07dc*/ 	.short	0x010b
        /*07de*/ 	.byte	0x07
	.zero		1


	//   ....[111]....
        /*07e0*/ 	.word	0x00004e30
        /*07e4*/ 	.word	0x000000ff
        /*07e8*/ 	.word	0x00000000
        /*07ec*/ 	.short	0x0101
        /*07ee*/ 	.byte	0x0d
	.zero		1


	//   ....[112]....
        /*07f0*/ 	.word	0x00004e60
        /*07f4*/ 	.word	0x000000ff
        /*07f8*/ 	.word	0x00000120
        /*07fc*/ 	.short	0x010a
        /*07fe*/ 	.byte	0x07
	.zero		1


	//   ....[113]....
        /*0800*/ 	.word	0x00004ea0
        /*0804*/ 	.word	0x00000000
        /*0808*/ 	.word	0x00000128
        /*080c*/ 	.short	0x010a
        /*080e*/ 	.byte	0xff
	.zero		1


	//   ....[114]....
        /*0810*/ 	.word	0x000051e0
        /*0814*/ 	.word	0x00000000
        /*0818*/ 	.word	0x00000140
        /*081c*/ 	.short	0x010a
        /*081e*/ 	.byte	0xff
	.zero		1


	//   ....[115]....
        /*0820*/ 	.word	0x000052f0
        /*0824*/ 	.word	0x00000000
        /*0828*/ 	.word	0x00000000
        /*082c*/ 	.short	0x0101
        /*082e*/ 	.byte	0xff
	.zero		1


	//   ....[116]....
        /*0830*/ 	.word	0x00005d40
        /*0834*/ 	.word	0x00000000
        /*0838*/ 	.word	0x00000110
        /*083c*/ 	.short	0x010a
        /*083e*/ 	.byte	0xff
	.zero		1


	//   ....[117]....
        /*0840*/ 	.word	0x00005db0
        /*0844*/ 	.word	0x00000071
        /*0848*/ 	.word	0x00000160
        /*084c*/ 	.short	0x010a
        /*084e*/ 	.byte	0xff
	.zero		1


	//   ....[118]....
        /*0850*/ 	.word	0x00005e90
        /*0854*/ 	.word	0x00000000
        /*0858*/ 	.word	0x00000110
        /*085c*/ 	.short	0x010a
        /*085e*/ 	.byte	0xff
	.zero		1


	//   ....[119]....
        /*0860*/ 	.word	0x00005fd0
        /*0864*/ 	.word	0x00000000
        /*0868*/ 	.word	0x00000000
        /*086c*/ 	.short	0x0101
        /*086e*/ 	.byte	0xff
	.zero		1


	//   ....[120]....
        /*0870*/ 	.word	0x00006030
        /*0874*/ 	.word	0x00000071
        /*0878*/ 	.word	0x00000160
        /*087c*/ 	.short	0x010a
        /*087e*/ 	.byte	0xff
	.zero		1


	//   ....[121]....
        /*0880*/ 	.word	0x00006b80
        /*0884*/ 	.word	0x00000020
        /*0888*/ 	.word	0x00000110
        /*088c*/ 	.short	0x010a
        /*088e*/ 	.byte	0xff
	.zero		1


	//   ....[122]....
        /*0890*/ 	.word	0x00006c40
        /*0894*/ 	.word	0x00000020
        /*0898*/ 	.word	0x00000110
        /*089c*/ 	.short	0x010a
        /*089e*/ 	.byte	0xff
	.zero		1


	//   ....[123]....
        /*08a0*/ 	.word	0x00006d60
        /*08a4*/ 	.word	0x00000003
        /*08a8*/ 	.word	0x00000000
        /*08ac*/ 	.short	0x0101
        /*08ae*/ 	.byte	0xff
	.zero		1


	//   ....[124]....
        /*08b0*/ 	.word	0x000071a0
        /*08b4*/ 	.word	0x000000ff
        /*08b8*/ 	.word	0x00000000
        /*08bc*/ 	.short	0x0101
        /*08be*/ 	.byte	0x05
	.zero		1


	//   ....[125]....
        /*08c0*/ 	.word	0x000079e0
        /*08c4*/ 	.word	0x00000003
        /*08c8*/ 	.word	0x000001b0
        /*08cc*/ 	.short	0x010a
        /*08ce*/ 	.byte	0xff
	.zero		1


	//   ....[126]....
        /*08d0*/ 	.word	0x00007a40
        /*08d4*/ 	.word	0x00000002
        /*08d8*/ 	.word	0x00000088
        /*08dc*/ 	.short	0x010a
        /*08de*/ 	.byte	0xff
	.zero		1


	//   ....[127]....
        /*08e0*/ 	.word	0x00007aa0
        /*08e4*/ 	.word	0x00000002
        /*08e8*/ 	.word	0x00000088
        /*08ec*/ 	.short	0x010a
        /*08ee*/ 	.byte	0xff
	.zero		1


	//   ....[128]....
        /*08f0*/ 	.word	0x00007af0
        /*08f4*/ 	.word	0x00000002
        /*08f8*/ 	.word	0x00000140
        /*08fc*/ 	.short	0x010a
        /*08fe*/ 	.byte	0xff
	.zero		1


	//   ....[129]....
        /*0900*/ 	.word	0x00007b50
        /*0904*/ 	.word	0x00000000
        /*0908*/ 	.word	0x00000000
        /*090c*/ 	.short	0x010a
        /*090e*/ 	.byte	0xff
	.zero		1


	//   ....[130]....
        /*0910*/ 	.word	0x00007bb0
        /*0914*/ 	.word	0x00000000
        /*0918*/ 	.word	0x00000000
        /*091c*/ 	.short	0x010a
        /*091e*/ 	.byte	0xff
	.zero		1


	//   ....[131]....
        /*0920*/ 	.word	0x00007c10
        /*0924*/ 	.word	0x00000000
        /*0928*/ 	.word	0x00000000
        /*092c*/ 	.short	0x010a
        /*092e*/ 	.byte	0xff
	.zero		1


	//   ....[132]....
        /*0930*/ 	.word	0x00007c70
        /*0934*/ 	.word	0x00000000
        /*0938*/ 	.word	0x00000000
        /*093c*/ 	.short	0x010a
        /*093e*/ 	.byte	0xff
	.zero		1


	//   ....[133]....
        /*0940*/ 	.word	0x00007cd0
        /*0944*/ 	.word	0x00000000
        /*0948*/ 	.word	0x00000000
        /*094c*/ 	.short	0x010a
        /*094e*/ 	.byte	0xff
	.zero		1


	//   ....[134]....
        /*0950*/ 	.word	0x00007d30
        /*0954*/ 	.word	0x00000000
        /*0958*/ 	.word	0x00000000
        /*095c*/ 	.short	0x010a
        /*095e*/ 	.byte	0xff
	.zero		1


	//   ....[135]....
        /*0960*/ 	.word	0x00007d90
        /*0964*/ 	.word	0x00000000
        /*0968*/ 	.word	0x00000000
        /*096c*/ 	.short	0x010a
        /*096e*/ 	.byte	0xff
	.zero		1


	//   ....[136]....
        /*0970*/ 	.word	0x00007df0
        /*0974*/ 	.word	0x00000000
        /*0978*/ 	.word	0x00000000
        /*097c*/ 	.short	0x010a
        /*097e*/ 	.byte	0xff
	.zero		1


	//   ....[137]....
        /*0980*/ 	.word	0x00007e50
        /*0984*/ 	.word	0x00000000
        /*0988*/ 	.word	0x00000000
        /*098c*/ 	.short	0x010a
        /*098e*/ 	.byte	0xff
	.zero		1


	//   ....[138]....
        /*0990*/ 	.word	0x00007eb0
        /*0994*/ 	.word	0x00000000
        /*0998*/ 	.word	0x00000000
        /*099c*/ 	.short	0x010a
        /*099e*/ 	.byte	0xff
	.zero		1


	//   ....[139]....
        /*09a0*/ 	.word	0x00007f10
        /*09a4*/ 	.word	0x00000000
        /*09a8*/ 	.word	0x00000000
        /*09ac*/ 	.short	0x010a
        /*09ae*/ 	.byte	0xff
	.zero		1


	//   ....[140]....
        /*09b0*/ 	.word	0x00007f70
        /*09b4*/ 	.word	0x00000000
        /*09b8*/ 	.word	0x00000000
        /*09bc*/ 	.short	0x010a
        /*09be*/ 	.byte	0xff
	.zero		1


	//   ....[141]....
        /*09c0*/ 	.word	0x00007fd0
        /*09c4*/ 	.word	0x00000000
        /*09c8*/ 	.word	0x00000000
        /*09cc*/ 	.short	0x010a
        /*09ce*/ 	.byte	0xff
	.zero		1


	//   ....[142]....
        /*09d0*/ 	.word	0x00008030
        /*09d4*/ 	.word	0x00000000
        /*09d8*/ 	.word	0x00000000
        /*09dc*/ 	.short	0x010a
        /*09de*/ 	.byte	0xff
	.zero		1


	//   ....[143]....
        /*09e0*/ 	.word	0x00008090
        /*09e4*/ 	.word	0x00000000
        /*09e8*/ 	.word	0x00000000
        /*09ec*/ 	.short	0x010a
        /*09ee*/ 	.byte	0xff
	.zero		1


	//   ....[144]....
        /*09f0*/ 	.word	0x000080f0
        /*09f4*/ 	.word	0x00000000
        /*09f8*/ 	.word	0x00000000
        /*09fc*/ 	.short	0x010a
        /*09fe*/ 	.byte	0xff
	.zero		1


	//   ....[145]....
        /*0a00*/ 	.word	0x00008140
        /*0a04*/ 	.word	0x00000000
        /*0a08*/ 	.word	0x000001a0
        /*0a0c*/ 	.short	0x010a
        /*0a0e*/ 	.byte	0xff
	.zero		1


	//   ....[146]....
        /*0a10*/ 	.word	0x000081a0
        /*0a14*/ 	.word	0x00000000
        /*0a18*/ 	.word	0x00000150
        /*0a1c*/ 	.short	0x010a
        /*0a1e*/ 	.byte	0xff
	.zero		1


	//   ....[147]....
        /*0a20*/ 	.word	0x000081f0
        /*0a24*/ 	.word	0x00000000
        /*0a28*/ 	.word	0x00000140
        /*0a2c*/ 	.short	0x010a
        /*0a2e*/ 	.byte	0xff
	.zero		1


	//   ....[148]....
        /*0a30*/ 	.word	0x00008250
        /*0a34*/ 	.word	0x00000000
        /*0a38*/ 	.word	0x00000150
        /*0a3c*/ 	.short	0x010a
        /*0a3e*/ 	.byte	0xff
	.zero		1


	//   ....[149]....
        /*0a40*/ 	.word	0x000082a0
        /*0a44*/ 	.word	0x00000000
        /*0a48*/ 	.word	0x00000140
        /*0a4c*/ 	.short	0x010a
        /*0a4e*/ 	.byte	0xff
	.zero		1


	//   ....[150]....
        /*0a50*/ 	.word	0x00008300
        /*0a54*/ 	.word	0x00000003
        /*0a58*/ 	.word	0x00000180
        /*0a5c*/ 	.short	0x010a
        /*0a5e*/ 	.byte	0xff
	.zero		1


	//   ....[151]....
        /*0a60*/ 	.word	0x00008360
        /*0a64*/ 	.word	0x00000000
        /*0a68*/ 	.word	0x00000000
        /*0a6c*/ 	.short	0x010a
        /*0a6e*/ 	.byte	0xff
	.zero		1


	//   ....[152]....
        /*0a70*/ 	.word	0x000083c0
        /*0a74*/ 	.word	0x00000000
        /*0a78*/ 	.word	0x00000000
        /*0a7c*/ 	.short	0x010a
        /*0a7e*/ 	.byte	0xff
	.zero		1


	//   ....[153]....
        /*0a80*/ 	.word	0x00008420
        /*0a84*/ 	.word	0x00000000
        /*0a88*/ 	.word	0x00000000
        /*0a8c*/ 	.short	0x010a
        /*0a8e*/ 	.byte	0xff
	.zero		1


	//   ....[154]....
        /*0a90*/ 	.word	0x00008480
        /*0a94*/ 	.word	0x00000000
        /*0a98*/ 	.word	0x00000000
        /*0a9c*/ 	.short	0x010a
        /*0a9e*/ 	.byte	0xff
	.zero		1


	//   ....[155]....
        /*0aa0*/ 	.word	0x000084e0
        /*0aa4*/ 	.word	0x00000000
        /*0aa8*/ 	.word	0x00000000
        /*0aac*/ 	.short	0x010a
        /*0aae*/ 	.byte	0xff
	.zero		1


	//   ....[156]....
        /*0ab0*/ 	.word	0x00008530
        /*0ab4*/ 	.word	0x00000000
        /*0ab8*/ 	.word	0x00000140
        /*0abc*/ 	.short	0x010a
        /*0abe*/ 	.byte	0xff
	.zero		1


	//   ....[157]....
        /*0ac0*/ 	.word	0x00008590
        /*0ac4*/ 	.word	0x00000000
        /*0ac8*/ 	.word	0x00000138
        /*0acc*/ 	.short	0x010a
        /*0ace*/ 	.byte	0xff
	.zero		1


	//   ....[158]....
        /*0ad0*/ 	.word	0x000085f0
        /*0ad4*/ 	.word	0x00000003
        /*0ad8*/ 	.word	0x00000120
        /*0adc*/ 	.short	0x010a
        /*0ade*/ 	.byte	0xff
	.zero		1


	//   ....[159]....
        /*0ae0*/ 	.word	0x00008650
        /*0ae4*/ 	.word	0x00000003
        /*0ae8*/ 	.word	0x00000128
        /*0aec*/ 	.short	0x010a
        /*0aee*/ 	.byte	0xff
	.zero		1


	//   ....[160]....
        /*0af0*/ 	.word	0x000086b0
        /*0af4*/ 	.word	0x00000000
        /*0af8*/ 	.word	0x00000120
        /*0afc*/ 	.short	0x010a
        /*0afe*/ 	.byte	0xff
	.zero		1


	//   ....[161]....
        /*0b00*/ 	.word	0x00008700
        /*0b04*/ 	.word	0x00000000
        /*0b08*/ 	.word	0x00000140
        /*0b0c*/ 	.short	0x010a
        /*0b0e*/ 	.byte	0xff
	.zero		1


	//   ....[162]....
        /*0b10*/ 	.word	0x00008750
        /*0b14*/ 	.word	0x00000000
        /*0b18*/ 	.word	0x00000110
        /*0b1c*/ 	.short	0x010a
        /*0b1e*/ 	.byte	0xff
	.zero		1


	//   ....[163]....
        /*0b20*/ 	.word	0x000087a0
        /*0b24*/ 	.word	0x00000071
        /*0b28*/ 	.word	0x00000160
        /*0b2c*/ 	.short	0x010a
        /*0b2e*/ 	.byte	0xff
	.zero		1


	//   ....[164]....
        /*0b30*/ 	.word	0x000087f0
        /*0b34*/ 	.word	0x00000020
        /*0b38*/ 	.word	0x00000110
        /*0b3c*/ 	.short	0x010a
        /*0b3e*/ 	.byte	0xff
	.zero		1


	//----- nvinfo : EIATTR_NUM_MBARRIERS
	.align		4
.L_47:
        /*0b40*/ 	.byte	0x03, 0x38
        /*0b42*/ 	.short	0x0038


	//----- nvinfo : EIATTR_EXIT_INSTR_OFFSETS
	.align		4
        /*0b44*/ 	.byte	0x04, 0x1c
        /*0b46*/ 	.short	(.L_49 - .L_48)


	//   ....[0]....
.L_48:
        /*0b48*/ 	.word	0x00002df0


	//   ....[1]....
        /*0b4c*/ 	.word	0x000032e0


	//   ....[2]....
        /*0b50*/ 	.word	0x00003340


	//   ....[3]....
        /*0b54*/ 	.word	0x000041c0


	//   ....[4]....
        /*0b58*/ 	.word	0x00004ed0


	//   ....[5]....
        /*0b5c*/ 	.word	0x00004f10


	//   ....[6]....
        /*0b60*/ 	.word	0x000079d0


	//----- nvinfo : EIATTR_MAX_THREADS
	.align		4
.L_49:
        /*0b64*/ 	.byte	0x04, 0x05
        /*0b66*/ 	.short	(.L_51 - .L_50)
.L_50:
        /*0b68*/ 	.word	0x00000100
        /*0b6c*/ 	.word	0x00000001
        /*0b70*/ 	.word	0x00000001


	//----- nvinfo : EIATTR_CRS_STACK_SIZE
	.align		4
.L_51:
        /*0b74*/ 	.byte	0x04, 0x1e
        /*0b76*/ 	.short	(.L_53 - .L_52)
.L_52:
        /*0b78*/ 	.word	0x00000000


	//----- nvinfo : EIATTR_CBANK_PARAM_SIZE
	.align		4
.L_53:
        /*0b7c*/ 	.byte	0x03, 0x19
        /*0b7e*/ 	.short	0x0800


	//----- nvinfo : EIATTR_PARAM_CBANK
	.align		4
        /*0b80*/ 	.byte	0x04, 0x0a
        /*0b82*/ 	.short	(.L_55 - .L_54)
	.align		4
.L_54:
        /*0b84*/ 	.word	index@(.nv.constant0._ZN7cutlass13device_kernelINS_4gemm6kernel13GemmUniversalIN4cute5tupleIJiiiiEEENS1_10collective13CollectiveMmaINS1_35MainloopSm100TmaUmmaWarpSpecializedILi17ELi2ELi4ENS5_IJNS4_1CILi1EEESB_SB_EEEEENS5_IJNSA_ILi64EEENSA_ILi128EEESE_EEENS_12float_e4m3_tENS5_IJlSB_lEEENS_12float_e5m2_tESI_NS4_8TiledMMAINS4_8MMA_AtomIJNS4_10MMA_TraitsINS4_19SM100_MMA_F8F6F4_SSEJSH_SJ_fSE_SF_NS4_17integral_constantINS4_4UMMA5MajorELSQ_0EEESR_NSO_INSP_7ScaleInELSS_0EEEST_EEEEEENS4_6LayoutISC_NS5_IJNSA_ILi0EEESX_SX_EEEEENS5_IJNS4_10UnderscoreES10_S10_EEEEENS4_13SM90_TMA_LOADENS4_14ComposedLayoutINS4_7SwizzleILi2ELi4ELi3EEENS4_18smem_ptr_flag_bitsILi8EEENSW_INS5_IJNSA_ILi8EEESE_EEENS5_IJSE_SB_EEEEEEEvNS4_8identityES13_S1D_vS1E_EENS_8epilogue10collective18CollectiveEpilogueINS1G_23Sm100TmaWarpSpecializedILi2ELi2ELi32ELb0ELb0EEEJSG_NS5_IJNSW_ISE_SB_EES1L_EEESH_SI_SH_SI_NS1G_6fusion15FusionCallbacksIS1K_NS1N_17LinearCombinationISH_fSH_fLNS_15FloatRoundStyleE2EEESG_S1M_JEEENS4_5SM1004TMEM4LOAD26SM100_TMEM_LOAD_16dp32b32xES13_S1D_NS4_39AutoVectorizingCopyWithAssumedAlignmentILi128EEENS4_14SM90_TMA_STOREES1D_S1Y_S1Y_EEEvvEEEEvNT_6ParamsE)
        /*0b88*/ 	.short	0x0380
        /*0b8a*/ 	.short	0x0800


	//----- nvinfo : EIATTR_SW_WAR
	.align		4
.L_55:
        /*0b8c*/ 	.byte	0x04, 0x36
        /*0b8e*/ 	.short	(.L_57 - .L_56)
.L_56:
        /*0b90*/ 	.word	0x00000008
.L_57:


//--------------------- .nv.callgraph             --------------------------
	.section	.nv.callgraph,"",@"SHT_CUDA_CALLGRAPH"
	.align	4
	.sectionentsize	8
	.align		4
        /*0000*/ 	.word	0x00000000
	.align		4
        /*0004*/ 	.word	0xffffffff
	.align		4
        /*0008*/ 	.word	index@(_ZN7cutlass13device_kernelINS_4gemm6kernel13GemmUniversalIN4cute5tupleIJiiiiEEENS1_10collective13CollectiveMmaINS1_35MainloopSm100TmaUmmaWarpSpecializedILi17ELi2ELi4ENS5_IJNS4_1CILi1EEESB_SB_EEEEENS5_IJNSA_ILi64EEENSA_ILi128EEESE_EEENS_12float_e4m3_tENS5_IJlSB_lEEENS_12float_e5m2_tESI_NS4_8TiledMMAINS4_8MMA_AtomIJNS4_10MMA_TraitsINS4_19SM100_MMA_F8F6F4_SSEJSH_SJ_fSE_SF_NS4_17integral_constantINS4_4UMMA5MajorELSQ_0EEESR_NSO_INSP_7ScaleInELSS_0EEEST_EEEEEENS4_6LayoutISC_NS5_IJNSA_ILi0EEESX_SX_EEEEENS5_IJNS4_10UnderscoreES10_S10_EEEEENS4_13SM90_TMA_LOADENS4_14ComposedLayoutINS4_7SwizzleILi2ELi4ELi3EEENS4_18smem_ptr_flag_bitsILi8EEENSW_INS5_IJNSA_ILi8EEESE_EEENS5_IJSE_SB_EEEEEEEvNS4_8identityES13_S1D_vS1E_EENS_8epilogue10collective18CollectiveEpilogueINS1G_23Sm100TmaWarpSpecializedILi2ELi2ELi32ELb0ELb0EEEJSG_NS5_IJNSW_ISE_SB_EES1L_EEESH_SI_SH_SI_NS1G_6fusion15FusionCallbacksIS1K_NS1N_17LinearCombinationISH_fSH_fLNS_15FloatRoundStyleE2EEESG_S1M_JEEENS4_5SM1004TMEM4LOAD26SM100_TMEM_LOAD_16dp32b32xES13_S1D_NS4_39AutoVectorizingCopyWithAssumedAlignmentILi128EEENS4_14SM90_TMA_STOREES1D_S1Y_S1Y_EEEvvEEEEvNT_6ParamsE)
	.align		4
        /*000c*/ 	.word	index@(__assertfail)
	.align		4
        /*0010*/ 	.word	0x00000000
	.align		4
        /*0014*/ 	.word	0xfffffffe
	.align		4
        /*0018*/ 	.word	0x00000000
	.align		4
        /*001c*/ 	.word	0xfffffffd
	.align		4
        /*0020*/ 	.word	0x00000000
	.align		4
        /*0024*/ 	.word	0xfffffffc


//--------------------- .nv.constant4             --------------------------
	.section	.nv.constant4,"a",@progbits
	.align	8
	.align		8
.nv.constant4:
        /*0000*/ 	.dword	__assertfail
	.align		8
        /*0008*/ 	.dword	__unnamed_1
	.align		8
        /*0010*/ 	.dword	__unnamed_2
	.align		8
        /*0018*/ 	.dword	_ZN40_INTERNAL_b20d8eb1_4_k_cu_a18822f3_348764cuda3std3__45__cpo5beginE
	.align		8
        /*0020*/ 	.dword	_ZN40_INTERNAL_b20d8eb1_4_k_cu_a18822f3_348764cuda3std3__45__cpo3endE
	.align		8
        /*0028*/ 	.dword	_ZN40_INTERNAL_b20d8eb1_4_k_cu_a18822f3_348764cuda3std3__45__cpo6cbeginE
	.align		8
        /*0030*/ 	.dword	_ZN40_INTERNAL_b20d8eb1_4_k_cu_a18822f3_348764cuda3std3__45__cpo4cendE
	.align		8
        /*0038*/ 	.dword	_ZN40_INTERNAL_b20d8eb1_4_k_cu_a18822f3_348764cuda3std3__442_GLOBAL__N__b20d8eb1_4_k_cu_a18822f3_348766ignoreE
	.align		8
        /*0040*/ 	.dword	_ZN40_INTERNAL_b20d8eb1_4_k_cu_a18822f3_348764cuda3std3__419piecewise_constructE
	.align		8
        /*0048*/ 	.dword	_ZN40_INTERNAL_b20d8eb1_4_k_cu_a18822f3_348764cuda3std3__48in_placeE
	.align		8
        /*0050*/ 	.dword	_ZN40_INTERNAL_b20d8eb1_4_k_cu_a18822f3_348764cuda3std6ranges3__45__cpo4swapE
	.align		8
        /*0058*/ 	.dword	_ZN40_INTERNAL_b20d8eb1_4_k_cu_a18822f3_348764cuda3std6ranges3__45__cpo9iter_moveE
	.align		8
        /*0060*/ 	.dword	_ZN40_INTERNAL_b20d8eb1_4_k_cu_a18822f3_348764cute7productE
	.align		8
        /*0068*/ 	.dword	_ZN40_INTERNAL_b20d8eb1_4_k_cu_a18822f3_348764cute1_E
	.align		8
        /*0070*/ 	.dword	$str$25
	.align		8
        /*0078*/ 	.dword	$str$26
	.align		8
        /*0080*/ 	.dword	$str$27
	.align		8
        /*0088*/ 	.dword	$str$28


//--------------------- .text._ZN7cutlass13device_kernelINS_4gemm6kernel13GemmUniversalIN4cute5tupleIJiiiiEEENS1_10collective13CollectiveMmaINS1_35MainloopSm100TmaUmmaWarpSpecializedILi17ELi2ELi4ENS5_IJNS4_1CILi1EEESB_SB_EEEEENS5_IJNSA_ILi64EEENSA_ILi128EEESE_EEENS_12float_e4m3_tENS5_IJlSB_lEEENS_12float_e5m2_tESI_NS4_8TiledMMAINS4_8MMA_AtomIJNS4_10MMA_TraitsINS4_19SM100_MMA_F8F6F4_SSEJSH_SJ_fSE_SF_NS4_17integral_constantINS4_4UMMA5MajorELSQ_0EEESR_NSO_INSP_7ScaleInELSS_0EEEST_EEEEEENS4_6LayoutISC_NS5_IJNSA_ILi0EEESX_SX_EEEEENS5_IJNS4_10UnderscoreES10_S10_EEEEENS4_13SM90_TMA_LOADENS4_14ComposedLayoutINS4_7SwizzleILi2ELi4ELi3EEENS4_18smem_ptr_flag_bitsILi8EEENSW_INS5_IJNSA_ILi8EEESE_EEENS5_IJSE_SB_EEEEEEEvNS4_8identityES13_S1D_vS1E_EENS_8epilogue10collective18CollectiveEpilogueINS1G_23Sm100TmaWarpSpecializedILi2ELi2ELi32ELb0ELb0EEEJSG_NS5_IJNSW_ISE_SB_EES1L_EEESH_SI_SH_SI_NS1G_6fusion15FusionCallbacksIS1K_NS1N_17LinearCombinationISH_fSH_fLNS_15FloatRoundStyleE2EEESG_S1M_JEEENS4_5SM1004TMEM4LOAD26SM100_TMEM_LOAD_16dp32b32xES13_S1D_NS4_39AutoVectorizingCopyWithAssumedAlignmentILi128EEENS4_14SM90_TMA_STOREES1D_S1Y_S1Y_EEEvvEEEEvNT_6ParamsE --------------------------
	.section	.text._ZN7cutlass13device_kernelINS_4gemm6kernel13GemmUniversalIN4cute5tupleIJiiiiEEENS1_10collective13CollectiveMmaINS1_35MainloopSm100TmaUmmaWarpSpecializedILi17ELi2ELi4ENS5_IJNS4_1CILi1EEESB_SB_EEEEENS5_IJNSA_ILi64EEENSA_ILi128EEESE_EEENS_12float_e4m3_tENS5_IJlSB_lEEENS_12float_e5m2_tESI_NS4_8TiledMMAINS4_8MMA_AtomIJNS4_10MMA_TraitsINS4_19SM100_MMA_F8F6F4_SSEJSH_SJ_fSE_SF_NS4_17integral_constantINS4_4UMMA5MajorELSQ_0EEESR_NSO_INSP_7ScaleInELSS_0EEEST_EEEEEENS4_6LayoutISC_NS5_IJNSA_ILi0EEESX_SX_EEEEENS5_IJNS4_10UnderscoreES10_S10_EEEEENS4_13SM90_TMA_LOADENS4_14ComposedLayoutINS4_7SwizzleILi2ELi4ELi3EEENS4_18smem_ptr_flag_bitsILi8EEENSW_INS5_IJNSA_ILi8EEESE_EEENS5_IJSE_SB_EEEEEEEvNS4_8identityES13_S1D_vS1E_EENS_8epilogue10collective18CollectiveEpilogueINS1G_23Sm100TmaWarpSpecializedILi2ELi2ELi32ELb0ELb0EEEJSG_NS5_IJNSW_ISE_SB_EES1L_EEESH_SI_SH_SI_NS1G_6fusion15FusionCallbacksIS1K_NS1N_17LinearCombinationISH_fSH_fLNS_15FloatRoundStyleE2EEESG_S1M_JEEENS4_5SM1004TMEM4LOAD26SM100_TMEM_LOAD_16dp32b32xES13_S1D_NS4_39AutoVectorizingCopyWithAssumedAlignmentILi128EEENS4_14SM90_TMA_STOREES1D_S1Y_S1Y_EEEvvEEEEvNT_6ParamsE,"ax",@progbits
	.align	128
.text._ZN7cutlass13device_kernelINS_4gemm6kernel13GemmUniversalIN4cute5tupleIJiiiiEEENS1_10collective13CollectiveMmaINS1_35MainloopSm100TmaUmmaWarpSpecializedILi17ELi2ELi4ENS5_IJNS4_1CILi1EEESB_SB_EEEEENS5_IJNSA_ILi64EEENSA_ILi128EEESE_EEENS_12float_e4m3_tENS5_IJlSB_lEEENS_12float_e5m2_tESI_NS4_8TiledMMAINS4_8MMA_AtomIJNS4_10MMA_TraitsINS4_19SM100_MMA_F8F6F4_SSEJSH_SJ_fSE_SF_NS4_17integral_constantINS4_4UMMA5MajorELSQ_0EEESR_NSO_INSP_7ScaleInELSS_0EEEST_EEEEEENS4_6LayoutISC_NS5_IJNSA_ILi0EEESX_SX_EEEEENS5_IJNS4_10UnderscoreES10_S10_EEEEENS4_13SM90_TMA_LOADENS4_14ComposedLayoutINS4_7SwizzleILi2ELi4ELi3EEENS4_18smem_ptr_flag_bitsILi8EEENSW_INS5_IJNSA_ILi8EEESE_EEENS5_IJSE_SB_EEEEEEEvNS4_8identityES13_S1D_vS1E_EENS_8epilogue10collective18CollectiveEpilogueINS1G_23Sm100TmaWarpSpecializedILi2ELi2ELi32ELb0ELb0EEEJSG_NS5_IJNSW_ISE_SB_EES1L_EEESH_SI_SH_SI_NS1G_6fusion15FusionCallbacksIS1K_NS1N_17LinearCombinationISH_fSH_fLNS_15FloatRoundStyleE2EEESG_S1M_JEEENS4_5SM1004TMEM4LOAD26SM100_TMEM_LOAD_16dp32b32xES13_S1D_NS4_39AutoVectorizingCopyWithAssumedAlignmentILi128EEENS4_14SM90_TMA_STOREES1D_S1Y_S1Y_EEEvvEEEEvNT_6ParamsE:
        .type           _ZN7cutlass13device_kernelINS_4gemm6kernel13GemmUniversalIN4cute5tupleIJiiiiEEENS1_10collective13CollectiveMmaINS1_35MainloopSm100TmaUmmaWarpSpecializedILi17ELi2ELi4ENS5_IJNS4_1CILi1EEESB_SB_EEEEENS5_IJNSA_ILi64EEENSA_ILi128EEESE_EEENS_12float_e4m3_tENS5_IJlSB_lEEENS_12float_e5m2_tESI_NS4_8TiledMMAINS4_8MMA_AtomIJNS4_10MMA_TraitsINS4_19SM100_MMA_F8F6F4_SSEJSH_SJ_fSE_SF_NS4_17integral_constantINS4_4UMMA5MajorELSQ_0EEESR_NSO_INSP_7ScaleInELSS_0EEEST_EEEEEENS4_6LayoutISC_NS5_IJNSA_ILi0EEESX_SX_EEEEENS5_IJNS4_10UnderscoreES10_S10_EEEEENS4_13SM90_TMA_LOADENS4_14ComposedLayoutINS4_7SwizzleILi2ELi4ELi3EEENS4_18smem_ptr_flag_bitsILi8EEENSW_INS5_IJNSA_ILi8EEESE_EEENS5_IJSE_SB_EEEEEEEvNS4_8identityES13_S1D_vS1E_EENS_8epilogue10collective18CollectiveEpilogueINS1G_23Sm100TmaWarpSpecializedILi2ELi2ELi32ELb0ELb0EEEJSG_NS5_IJNSW_ISE_SB_EES1L_EEESH_SI_SH_SI_NS1G_6fusion15FusionCallbacksIS1K_NS1N_17LinearCombinationISH_fSH_fLNS_15FloatRoundStyleE2EEESG_S1M_JEEENS4_5SM1004TMEM4LOAD26SM100_TMEM_LOAD_16dp32b32xES13_S1D_NS4_39AutoVectorizingCopyWithAssumedAlignmentILi128EEENS4_14SM90_TMA_STOREES1D_S1Y_S1Y_EEEvvEEEEvNT_6ParamsE,@function
        .size           _ZN7cutlass13device_kernelINS_4gemm6kernel13GemmUniversalIN4cute5tupleIJiiiiEEENS1_10collective13CollectiveMmaINS1_35MainloopSm100TmaUmmaWarpSpecializedILi17ELi2ELi4ENS5_IJNS4_1CILi1EEESB_SB_EEEEENS5_IJNSA_ILi64EEENSA_ILi128EEESE_EEENS_12float_e4m3_tENS5_IJlSB_lEEENS_12float_e5m2_tESI_NS4_8TiledMMAINS4_8MMA_AtomIJNS4_10MMA_TraitsINS4_19SM100_MMA_F8F6F4_SSEJSH_SJ_fSE_SF_NS4_17integral_constantINS4_4UMMA5MajorELSQ_0EEESR_NSO_INSP_7ScaleInELSS_0EEEST_EEEEEENS4_6LayoutISC_NS5_IJNSA_ILi0EEESX_SX_EEEEENS5_IJNS4_10UnderscoreES10_S10_EEEEENS4_13SM90_TMA_LOADENS4_14ComposedLayoutINS4_7SwizzleILi2ELi4ELi3EEENS4_18smem_ptr_flag_bitsILi8EEENSW_INS5_IJNSA_ILi8EEESE_EEENS5_IJSE_SB_EEEEEEEvNS4_8identityES13_S1D_vS1E_EENS_8epilogue10collective18CollectiveEpilogueINS1G_23Sm100TmaWarpSpecializedILi2ELi2ELi32ELb0ELb0EEEJSG_NS5_IJNSW_ISE_SB_EES1L_EEESH_SI_SH_SI_NS1G_6fusion15FusionCallbacksIS1K_NS1N_17LinearCombinationISH_fSH_fLNS_15FloatRoundStyleE2EEESG_S1M_JEEENS4_5SM1004TMEM4LOAD26SM100_TMEM_LOAD_16dp32b32xES13_S1D_NS4_39AutoVectorizingCopyWithAssumedAlignmentILi128EEENS4_14SM90_TMA_STOREES1D_S1Y_S1Y_EEEvvEEEEvNT_6ParamsE,(.L_x_182 - _ZN7cutlass13device_kernelINS_4gemm6kernel13GemmUniversalIN4cute5tupleIJiiiiEEENS1_10collective13CollectiveMmaINS1_35MainloopSm100TmaUmmaWarpSpecializedILi17ELi2ELi4ENS5_IJNS4_1CILi1EEESB_SB_EEEEENS5_IJNSA_ILi64EEENSA_ILi128EEESE_EEENS_12float_e4m3_tENS5_IJlSB_lEEENS_12float_e5m2_tESI_NS4_8TiledMMAINS4_8MMA_AtomIJNS4_10MMA_TraitsINS4_19SM100_MMA_F8F6F4_SSEJSH_SJ_fSE_SF_NS4_17integral_constantINS4_4UMMA5MajorELSQ_0EEESR_NSO_INSP_7ScaleInELSS_0EEEST_EEEEEENS4_6LayoutISC_NS5_IJNSA_ILi0EEESX_SX_EEEEENS5_IJNS4_10UnderscoreES10_S10_EEEEENS4_13SM90_TMA_LOADENS4_14ComposedLayoutINS4_7SwizzleILi2ELi4ELi3EEENS4_18smem_ptr_flag_bitsILi8EEENSW_INS5_IJNSA_ILi8EEESE_EEENS5_IJSE_SB_EEEEEEEvNS4_8identityES13_S1D_vS1E_EENS_8epilogue10collective18CollectiveEpilogueINS1G_23Sm100TmaWarpSpecializedILi2ELi2ELi32ELb0ELb0EEEJSG_NS5_IJNSW_ISE_SB_EES1L_EEESH_SI_SH_SI_NS1G_6fusion15FusionCallbacksIS1K_NS1N_17LinearCombinationISH_fSH_fLNS_15FloatRoundStyleE2EEESG_S1M_JEEENS4_5SM1004TMEM4LOAD26SM100_TMEM_LOAD_16dp32b32xES13_S1D_NS4_39AutoVectorizingCopyWithAssumedAlignmentILi128EEENS4_14SM90_TMA_STOREES1D_S1Y_S1Y_EEEvvEEEEvNT_6ParamsE)
        .other          _ZN7cutlass13device_kernelINS_4gemm6kernel13GemmUniversalIN4cute5tupleIJiiiiEEENS1_10collective13CollectiveMmaINS1_35MainloopSm100TmaUmmaWarpSpecializedILi17ELi2ELi4ENS5_IJNS4_1CILi1EEESB_SB_EEEEENS5_IJNSA_ILi64EEENSA_ILi128EEESE_EEENS_12float_e4m3_tENS5_IJlSB_lEEENS_12float_e5m2_tESI_NS4_8TiledMMAINS4_8MMA_AtomIJNS4_10MMA_TraitsINS4_19SM100_MMA_F8F6F4_SSEJSH_SJ_fSE_SF_NS4_17integral_constantINS4_4UMMA5MajorELSQ_0EEESR_NSO_INSP_7ScaleInELSS_0EEEST_EEEEEENS4_6LayoutISC_NS5_IJNSA_ILi0EEESX_SX_EEEEENS5_IJNS4_10UnderscoreES10_S10_EEEEENS4_13SM90_TMA_LOADENS4_14ComposedLayoutINS4_7SwizzleILi2ELi4ELi3EEENS4_18smem_ptr_flag_bitsILi8EEENSW_INS5_IJNSA_ILi8EEESE_EEENS5_IJSE_SB_EEEEEEEvNS4_8identityES13_S1D_vS1E_EENS_8epilogue10collective18CollectiveEpilogueINS1G_23Sm100TmaWarpSpecializedILi2ELi2ELi32ELb0ELb0EEEJSG_NS5_IJNSW_ISE_SB_EES1L_EEESH_SI_SH_SI_NS1G_6fusion15FusionCallbacksIS1K_NS1N_17LinearCombinationISH_fSH_fLNS_15FloatRoundStyleE2EEESG_S1M_JEEENS4_5SM1004TMEM4LOAD26SM100_TMEM_LOAD_16dp32b32xES13_S1D_NS4_39AutoVectorizingCopyWithAssumedAlignmentILi128EEENS4_14SM90_TMA_STOREES1D_S1Y_S1Y_EEEvvEEEEvNT_6ParamsE,@"STO_CUDA_ENTRY STV_DEFAULT"
_ZN7cutlass13device_kernelINS_4gemm6kernel13GemmUniversalIN4cute5tupleIJiiiiEEENS1_10collective13CollectiveMmaINS1_35MainloopSm100TmaUmmaWarpSpecializedILi17ELi2ELi4ENS5_IJNS4_1CILi1EEESB_SB_EEEEENS5_IJNSA_ILi64EEENSA_ILi128EEESE_EEENS_12float_e4m3_tENS5_IJlSB_lEEENS_12float_e5m2_tESI_NS4_8TiledMMAINS4_8MMA_AtomIJNS4_10MMA_TraitsINS4_19SM100_MMA_F8F6F4_SSEJSH_SJ_fSE_SF_NS4_17integral_constantINS4_4UMMA5MajorELSQ_0EEESR_NSO_INSP_7ScaleInELSS_0EEEST_EEEEEENS4_6LayoutISC_NS5_IJNSA_ILi0EEESX_SX_EEEEENS5_IJNS4_10UnderscoreES10_S10_EEEEENS4_13SM90_TMA_LOADENS4_14ComposedLayoutINS4_7SwizzleILi2ELi4ELi3EEENS4_18smem_ptr_flag_bitsILi8EEENSW_INS5_IJNSA_ILi8EEESE_EEENS5_IJSE_SB_EEEEEEEvNS4_8identityES13_S1D_vS1E_EENS_8epilogue10collective18CollectiveEpilogueINS1G_23Sm100TmaWarpSpecializedILi2ELi2ELi32ELb0ELb0EEEJSG_NS5_IJNSW_ISE_SB_EES1L_EEESH_SI_SH_SI_NS1G_6fusion15FusionCallbacksIS1K_NS1N_17LinearCombinationISH_fSH_fLNS_15FloatRoundStyleE2EEESG_S1M_JEEENS4_5SM1004TMEM4LOAD26SM100_TMEM_LOAD_16dp32b32xES13_S1D_NS4_39AutoVectorizingCopyWithAssumedAlignmentILi128EEENS4_14SM90_TMA_STOREES1D_S1Y_S1Y_EEEvvEEEEvNT_6ParamsE:
[----:B------:R-:W1:Y:S01]  /*0000*/  LDC R1, c[0x0][0x37c] ;  /* 0x0000df00ff017b82 */ /* 0x000e620000000800 */
[----:B------:R-:W2:Y:S01]  /*0010*/  S2R R108, SR_TID.X ;  /* 0x00000000006c7919 */ /* 0x000ea20000002100 */
[----:B------:R-:W3:Y:S01]  /*0020*/  LDCU.64 UR4, c[0x0][0x890] ;  /* 0x00011200ff0477ac */ /* 0x000ee20008000a00 */
[----:B------:R-:W-:Y:S02]  /*0030*/  PRMT R95, RZ, 0x7610, R95 ;  /* 0x00007610ff5f7816 */ /* 0x000fe4000000005f */
[----:B------:R-:W-:Y:S01]  /*0040*/  ELECT P5, URZ, PT ;  /* 0x0000000000ff782f */ /* 0x000fe200038a0000 */
[----:B------:R-:W4:Y:S01]  /*0050*/  LDCU.64 UR46, c[0x0][0x358] ;  /* 0x00006b00ff2e77ac */ /* 0x000f220008000a00 */
[----:B---3--:R-:W-:-:S04]  /*0060*/  UISETP.NE.U32.AND UP0, UPT, UR4, URZ, UPT ;  /* 0x000000ff0400728c */ /* 0x008fc8000bf05070 */
[----:B------:R-:W-:Y:S01]  /*0070*/  UISETP.NE.AND.EX UP0, UPT, UR5, URZ, UPT, UP0 ;  /* 0x000000ff0500728c */ /* 0x000fe2000bf05300 */
[----:B--2---:R-:W-:-:S05]  /*0080*/  SHF.R.U32.HI R101, RZ, 0x5, R108 ;  /* 0x00000005ff657819 */ /* 0x004fca000001166c */
[----:B------:R-:W2:Y:S02]  /*0090*/  SHFL.IDX PT, R0, R101, RZ, 0x1f ;  /* 0x00001fff65007589 */ /* 0x000ea400000e0000 */
[----:B--2---:R-:W-:Y:S01]  /*00a0*/  R2UR UR8, R0 ;  /* 0x00000000000872ca */ /* 0x004fe200000e0000 */
[----:B-1--4-:R-:W-:-:S14]  /*00b0*/  BRA.U UP0, `(.L_x_0) ;  /* 0x00000001002c7547 */ /* 0x012fdc000b800000 */
[----:B------:R-:W1:Y:S02]  /*00c0*/  LDCU.64 UR6, c[0x0][0x888] ;  /* 0x00011100ff0677ac */ /* 0x000e640008000a00 */
[----:B-1----:R-:W-:-:S04]  /*00d0*/  UISETP.NE.U32.AND UP0, UPT, UR6, URZ, UPT ;  /* 0x000000ff0600728c */ /* 0x002fc8000bf05070 */
[----:B------:R-:W-:-:S09]  /*00e0*/  UISETP.NE.AND.EX UP0, UPT, UR7, URZ, UPT, UP0 ;  /* 0x000000ff0700728c */ /* 0x000fd2000bf05300 */
[----:B------:R-:W-:Y:S05]  /*00f0*/  BRA.U !UP0, `(.L_x_1) ;  /* 0x0000000108107547 */ /* 0x000fea000b800000 */
[----:B------:R-:W1:Y:S02]  /*0100*/  LDC.64 R2, c[0x0][0x888] ;  /* 0x00022200ff027b82 */ /* 0x000e640000000a00 */
[----:B-1----:R1:W5:Y:S01]  /*0110*/  LDG.E R49, desc[UR46][R2.64] ;  /* 0x0000002e02317981 */ /* 0x002362000c1e1900 */
[----:B------:R-:W-:Y:S01]  /*0120*/  HFMA2 R95, -RZ, RZ, 0, 5.9604644775390625e-08 ;  /* 0x00000001ff5f7431 */ /* 0x000fe200000001ff */
[----:B------:R-:W-:Y:S05]  /*0130*/  BRA `(.L_x_0) ;  /* 0x00000000000c7947 */ /* 0x000fea0003800000 */
.L_x_1:
[----:B------:R-:W1:Y:S01]  /*0140*/  LDCU UR6, c[0x0][0x880] ;  /* 0x00011000ff0677ac */ /* 0x000e620008000800 */
[----:B------:R-:W-:Y:S01]  /*0150*/  HFMA2 R95, -RZ, RZ, 0, 5.9604644775390625e-08 ;  /* 0x00000001ff5f7431 */ /* 0x000fe200000001ff */
[----:B-1----:R-:W-:-:S07]  /*0160*/  MOV R49, UR6 ;  /* 0x0000000600317c02 */ /* 0x002fce0008000f00 */
.L_x_0:
[----:B------:R-:W2:Y:S02]  /*0170*/  LDCU.64 UR6, c[0x0][0x8b0] ;  /* 0x00011600ff0677ac */ /* 0x000ea40008000a00 */
[----:B--2---:R-:W-:-:S04]  /*0180*/  UISETP.NE.U32.AND UP0, UPT, UR6, URZ, UPT ;  /* 0x000000ff0600728c */ /* 0x004fc8000bf05070 */
[----:B------:R-:W-:-:S09]  /*0190*/  UISETP.NE.AND.EX UP0, UPT, UR7, URZ, UPT, UP0 ;  /* 0x000000ff0700728c */ /* 0x000fd2000bf05300 */
[----:B------:R-:W-:Y:S05]  /*01a0*/  BRA.U UP0, `(.L_x_2) ;  /* 0x0000000100247547 */ /* 0x000fea000b800000 */
[----:B------:R-:W2:Y:S02]  /*01b0*/  LDCU.64 UR6, c[0x0][0x8a8] ;  /* 0x00011500ff0677ac */ /* 0x000ea40008000a00 */
[----:B--2---:R-:W-:-:S04]  /*01c0*/  UISETP.NE.U32.AND UP0, UPT, UR6, URZ, UPT ;  /* 0x000000ff0600728c */ /* 0x004fc8000bf05070 */
[----:B------:R-:W-:-:S09]  /*01d0*/  UISETP.NE.AND.EX UP0, UPT, UR7, URZ, UPT, UP0 ;  /* 0x000000ff0700728c */ /* 0x000fd2000bf05300 */
[----:B------:R-:W-:Y:S05]  /*01e0*/  BRA.U !UP0, `(.L_x_3) ;  /* 0x00000001080c7547 */ /* 0x000fea000b800000 */
[----:B-1----:R-:W1:Y:S02]  /*01f0*/  LDC.64 R2, c[0x0][0x8a8] ;  /* 0x00022a00ff027b82 */ /* 0x002e640000000a00 */
[----:B-1----:R2:W5:Y:S01]  /*0200*/  LDG.E R47, desc[UR46][R2.64] ;  /* 0x0000002e022f7981 */ /* 0x002562000c1e1900 */
[----:B------:R-:W-:Y:S05]  /*0210*/  BRA `(.L_x_2) ;  /* 0x0000000000087947 */ /* 0x000fea0003800000 */
.L_x_3:
[----:B------:R-:W2:Y:S02]  /*0220*/  LDCU UR6, c[0x0][0x8a0] ;  /* 0x00011400ff0677ac */ /* 0x000ea40008000800 */
[----:B--2---:R-:W-:Y:S02]  /*0230*/  MOV R47, UR6 ;  /* 0x00000006002f7c02 */ /* 0x004fe40008000f00 */
.L_x_2:
[----:B------:R-:W-:Y:S01]  /*0240*/  IMAD.U32 R0, RZ, RZ, UR8 ;  /* 0x00000008ff007e24 */ /* 0x000fe2000f8e00ff */
[----:B------:R-:W-:Y:S04]  /*0250*/  BSSY.RECONVERGENT B0, `(.L_x_4) ;  /* 0x000000c000007945 */ /* 0x000fe80003800200 */
[C---:B------:R-:W-:Y:S02]  /*0260*/  ISETP.NE.OR P1, PT, R0.reuse, 0x1, !P5 ;  /* 0x000000010000780c */ /* 0x040fe40006f25670 */
[----:B------:R-:W-:-:S11]  /*0270*/  ISETP.NE.OR P0, PT, R0, 0x3, !P5 ;  /* 0x000000030000780c */ /* 0x000fd60006f05670 */
[----:B------:R-:W-:Y:S05]  /*0280*/  @P1 BRA `(.L_x_5) ;  /* 0x0000000000201947 */ /* 0x000fea0003800000 */
[----:B------:R-:W3:Y:S02]  /*0290*/  LDCU.64 UR6, c[0x0][0x348] ;  /* 0x00006900ff0677ac */ /* 0x000ee40008000a00 */
[----:B---3--:R-:W-:Y:S02]  /*02a0*/  UIADD3 UR10, UP1, UPT, UR6, 0x80, URZ ;  /* 0x00000080060a7890 */ /* 0x008fe4000ff3e0ff */
[----:B------:R-:W-:Y:S02]  /*02b0*/  UIADD3 UR6, UP0, UPT, UR6, 0x180, URZ ;  /* 0x0000018006067890 */ /* 0x000fe4000ff1e0ff */
[----:B------:R-:W-:Y:S02]  /*02c0*/  UIADD3.X UR11, UPT, UPT, URZ, UR7, URZ, UP1, !UPT ;  /* 0x00000007ff0b7290 */ /* 0x000fe40008ffe4ff */
[----:B------:R-:W-:-:S07]  /*02d0*/  UIADD3.X UR7, UPT, UPT, URZ, UR7, URZ, UP0, !UPT ;  /* 0x00000007ff077290 */ /* 0x000fce00087fe4ff */
[----:B------:R3:W-:Y:S02]  /*02e0*/  UTMACCTL.PF [UR10] ;  /* 0x000000000a0079b9 */ /* 0x0007e40008040000 */
[----:B------:R3:W-:Y:S02]  /*02f0*/  UTMACCTL.PF [UR6] ;  /* 0x00000000060079b9 */ /* 0x0007e40008040000 */
[----:B---3--:R-:W-:Y:S01]  /*0300*/  NOP ;  /* 0x0000000000007918 */ /* 0x008fe20000000000 */
.L_x_5:
[----:B------:R-:W-:Y:S05]  /*0310*/  BSYNC.RECONVERGENT B0 ;  /* 0x0000000000007941 */ /* 0x000fea0003800200 */
.L_x_4:
[----:B------:R-:W-:Y:S04]  /*0320*/  BSSY.RECONVERGENT B0, `(.L_x_6) ;  /* 0x000000a000007945 */ /* 0x000fe80003800200 */
        /* <DEDUP_REMOVED lines=9> */
.L_x_7:
[----:B------:R-:W-:Y:S05]  /*03c0*/  BSYNC.RECONVERGENT B0 ;  /* 0x0000000000007941 */ /* 0x000fea0003800200 */
.L_x_6:
[----:B------:R-:W3:Y:S01]  /*03d0*/  LDCU.64 UR6, c[0x0][0x888] ;  /* 0x00011100ff0677ac */ /* 0x000ee20008000a00 */
[----:B------:R-:W-:Y:S02]  /*03e0*/  UISETP.EQ.U32.AND UP1, UPT, UR4, URZ, UPT ;  /* 0x000000ff0400728c */ /* 0x000fe4000bf22070 */
[----:B------:R-:W-:Y:S02]  /*03f0*/  UPLOP3.LUT UP2, UPT, UPT, UPT, UPT, 0x80, 0x8 ;  /* 0x000000000008789c */ /* 0x000fe40003f4f070 */
[----:B---3--:R-:W-:-:S04]  /*0400*/  UISETP.NE.U32.AND UP0, UPT, UR6, URZ, UPT ;  /* 0x000000ff0600728c */ /* 0x008fc8000bf05070 */
[----:B------:R-:W-:-:S04]  /*0410*/  UISETP.NE.AND.EX UP0, UPT, UR7, URZ, UPT, UP0 ;  /* 0x000000ff0700728c */ /* 0x000fc8000bf05300 */
[----:B------:R-:W-:-:S04]  /*0420*/  UISETP.EQ.OR.EX UP3, UPT, UR5, URZ, !UP0, UP1 ;  /* 0x000000ff0500728c */ /* 0x000fc8000c762710 */
[----:B------:R-:W-:-:S05]  /*0430*/  UP2UR UR50, UPR, URZ, 0x8 ;  /* 0x00000008ff327883 */ /* 0x000fca0008000000 */
[----:B------:R-:W-:Y:S07]  /*0440*/  BRA.U !UP3, `(.L_x_8) ;  /* 0x000000010b207547 */ /* 0x000fee000b800000 */
[----:B------:R-:W-:Y:S01]  /*0450*/  UISETP.NE.U32.AND UP2, UPT, UR4, URZ, UPT ;  /* 0x000000ff0400728c */ /* 0x000fe2000bf45070 */
[----:B-----5:R-:W-:Y:S01]  /*0460*/  FSETP.NEU.AND P0, PT, R49, RZ, PT ;  /* 0x000000ff3100720b */ /* 0x020fe20003f0d000 */
[----:B------:R-:W-:Y:S02]  /*0470*/  USEL UR4, URZ, 0xffffffff, UP0 ;  /* 0xffffffffff047887 */ /* 0x000fe40008000000 */
[----:B------:R-:W-:-:S10]  /*0480*/  UISETP.NE.AND.EX UP2, UPT, UR5, URZ, UPT, UP2 ;  /* 0x000000ff0500728c */ /* 0x000fd4000bf45320 */
[----:B------:R-:W-:Y:S01]  /*0490*/  VOTEU.ANY UP1, P0 ;  /* 0x0000000000ff7886 */ /* 0x000fe20000020100 */
[----:B------:R-:W-:-:S04]  /*04a0*/  @!UP2 USEL UR4, URZ, 0xffffffff, UP1 ;  /* 0xffffffffff04a887 */ /* 0x000fc80008800000 */
[----:B------:R-:W-:-:S04]  /*04b0*/  ULOP3.LUT UR4, UR4, 0x1, URZ, 0xc0, !UPT ;  /* 0x0000000104047892 */ /* 0x000fc8000f8ec0ff */
[----:B------:R-:W-:-:S11]  /*04c0*/  UISETP.NE.U32.AND UP2, UPT, UR4, 0x1, UPT ;  /* 0x000000010400788c */ /* 0x000fd6000bf45070 */
.L_x_8:
[----:B-12---:R-:W1:Y:S01]  /*04d0*/  SHFL.IDX PT, R2, R101, RZ, 0x1f ;  /* 0x00001fff65027589 */ /* 0x006e6200000e0000 */
[----:B------:R-:W-:-:S04]  /*04e0*/  UISETP.NE.AND UP1, UPT, UR8, 0x2, UPT ;  /* 0x000000020800788c */ /* 0x000fc8000bf25270 */
[----:B------:R-:W-:Y:S01]  /*04f0*/  USEL UR6, URZ, 0x1, UP1 ;  /* 0x00000001ff067887 */ /* 0x000fe20008800000 */
[----:B-1----:R-:W-:-:S13]  /*0500*/  ISETP.NE.AND P0, PT, R2, RZ, PT ;  /* 0x000000ff0200720c */ /* 0x002fda0003f05270 */
[----:B------:R-:W-:Y:S05]  /*0510*/  @P0 BRA `(.L_x_9) ;  /* 0x0000000000bc0947 */ /* 0x000fea0003800000 */
[----:B------:R-:W-:Y:S01]  /*0520*/  ELECT P0, URZ, PT ;  /* 0x0000000000ff782f */ /* 0x000fe20003800000 */
[----:B------:R-:W-:-:S12]  /*0530*/  BSSY.RECONVERGENT B0, `(.L_x_9) ;  /* 0x000002d000007945 */ /* 0x000fd80003800200 */
[----:B------:R-:W-:Y:S05]  /*0540*/  @!P0 BRA `(.L_x_10) ;  /* 0x0000000000ac8947 */ /* 0x000fea0003800000 */
[----:B------:R-:W1:Y:S01]  /*0550*/  S2UR UR5, SR_CgaCtaId ;  /* 0x00000000000579c3 */ /* 0x000e620000008800 */
[----:B------:R-:W-:Y:S01]  /*0560*/  UMOV UR7, 0x400 ;  /* 0x0000040000077882 */ /* 0x000fe20000000000 */
[----:B------:R-:W-:Y:S02]  /*0570*/  UMOV UR4, 0x1 ;  /* 0x0000000100047882 */ /* 0x000fe40000000000 */
[----:B------:R-:W-:-:S04]  /*0580*/  UIADD3 UR10, UPT, UPT, -UR4, 0x100000, URZ ;  /* 0x00100000040a7890 */ /* 0x000fc8000fffe1ff */
[----:B------:R-:W-:Y:S02]  /*0590*/  USHF.L.U32 UR11, UR10, 0xb, URZ ;  /* 0x0000000b0a0b7899 */ /* 0x000fe400080006ff */
[----:B------:R-:W-:Y:S02]  /*05a0*/  USHF.L.U32 UR10, UR10, 0x1, URZ ;  /* 0x000000010a0a7899 */ /* 0x000fe400080006ff */
[----:B-1----:R-:W-:Y:S01]  /*05b0*/  ULEA UR5, UR5, UR7, 0x18 ;  /* 0x0000000705057291 */ /* 0x002fe2000f8ec0ff */
[----:B------:R-:W1:Y:S11]  /*05c0*/  FENCE.VIEW.ASYNC.S ;  /* 0x00000000000073c6 */ /* 0x000e760000000000 */
[----:B-1----:R1:W2:Y:S01]  /*05d0*/  SYNCS.EXCH.64 URZ, [UR5], UR10 ;  /* 0x0000000a05ff75b2 */ /* 0x0022a20008000100 */
[----:B------:R1:W3:Y:S01]  /*05e0*/  SYNCS.EXCH.64 URZ, [UR5+0x88], UR10 ;  /* 0x0000880a05ff75b2 */ /* 0x0002e20008000100 */
[----:B------:R1:W4:Y:S01]  /*05f0*/  SYNCS.EXCH.64 URZ, [UR5+0x8], UR10 ;  /* 0x0000080a05ff75b2 */ /* 0x0003220008000100 */
[----:B------:R1:W1:Y:S01]  /*0600*/  SYNCS.EXCH.64 URZ, [UR5+0x90], UR10 ;  /* 0x0000900a05ff75b2 */ /* 0x0002620008000100 */
        /* <DEDUP_REMOVED lines=30> */
[----:B--234-:R-:W-:Y:S01]  /*07f0*/  NOP ;  /* 0x0000000000007918 */ /* 0x01cfe20000000000 */
.L_x_10:
[----:B-1----:R-:W-:Y:S05]  /*0800*/  BSYNC.RECONVERGENT B0 ;  /* 0x0000000000007941 */ /* 0x002fea0003800200 */
.L_x_9:
[----:B------:R-:W1:Y:S01]  /*0810*/  SHFL.IDX PT, R2, R101, RZ, 0x1f ;  /* 0x00001fff65027589 */ /* 0x000e6200000e0000 */
[----:B------:R-:W-:Y:S01]  /*0820*/  NOP ;  /* 0x0000000000007918 */ /* 0x000fe20000000000 */
[----:B-1----:R-:W-:-:S13]  /*0830*/  ISETP.NE.AND P0, PT, R2, 0x1, PT ;  /* 0x000000010200780c */ /* 0x002fda0003f05270 */
[----:B------:R-:W-:Y:S05]  /*0840*/  @P0 BRA `(.L_x_11) ;  /* 0x0000000000480947 */ /* 0x000fea0003800000 */
[----:B------:R-:W1:Y:S01]  /*0850*/  S2UR UR7, SR_CgaCtaId ;  /* 0x00000000000779c3 */ /* 0x000e620000008800 */
[----:B------:R-:W-:Y:S01]  /*0860*/  UMOV UR9, 0x400 ;  /* 0x0000040000097882 */ /* 0x000fe20000000000 */
[----:B------:R-:W-:Y:S01]  /*0870*/  UMOV UR5, 0x20 ;  /* 0x0000002000057882 */ /* 0x000fe20000000000 */
[----:B------:R-:W-:Y:S01]  /*0880*/  UMOV UR4, 0x80 ;  /* 0x0000008000047882 */ /* 0x000fe20000000000 */
[----:B------:R-:W-:-:S04]  /*0890*/  UIADD3 UR10, UPT, UPT, -UR5, 0x100000, URZ ;  /* 0x00100000050a7890 */ /* 0x000fc8000fffe1ff */
[----:B------:R-:W-:Y:S02]  /*08a0*/  USHF.L.U32 UR11, UR10, 0xb, URZ ;  /* 0x0000000b0a0b7899 */ /* 0x000fe400080006ff */
[----:B------:R-:W-:Y:S02]  /*08b0*/  USHF.L.U32 UR10, UR10, 0x1, URZ ;  /* 0x000000010a0a7899 */ /* 0x000fe400080006ff */
[----:B------:R-:W-:-:S04]  /*08c0*/  UIADD3 UR4, UPT, UPT, -UR4, 0x100000, URZ ;  /* 0x0010000004047890 */ /* 0x000fc8000fffe1ff */
[----:B------:R-:W-:Y:S02]  /*08d0*/  USHF.L.U32 UR5, UR4, 0xb, URZ ;  /* 0x0000000b04057899 */ /* 0x000fe400080006ff */
[----:B------:R-:W-:Y:S01]  /*08e0*/  USHF.L.U32 UR4, UR4, 0x1, URZ ;  /* 0x0000000104047899 */ /* 0x000fe200080006ff */
[----:B------:R-:W-:Y:S01]  /*08f0*/  ELECT P0, URZ, PT ;  /* 0x0000000000ff782f */ /* 0x000fe20003800000 */
[----:B-1----:R-:W-:Y:S01]  /*0900*/  ULEA UR7, UR7, UR9, 0x18 ;  /* 0x0000000907077291 */ /* 0x002fe2000f8ec0ff */
[----:B------:R-:W1:Y:S11]  /*0910*/  FENCE.VIEW.ASYNC.S ;  /* 0x00000000000073c6 */ /* 0x000e760000000000 */
[----:B-1----:R1:W2:Y:S01]  /*0920*/  SYNCS.EXCH.64 URZ, [UR7+0x110], UR10 ;  /* 0x0001100a07ff75b2 */ /* 0x0022a20008000100 */
[----:B------:R1:W3:Y:S01]  /*0930*/  SYNCS.EXCH.64 URZ, [UR7+0x120], UR4 ;  /* 0x0001200407ff75b2 */ /* 0x0002e20008000100 */
[----:B------:R1:W4:Y:S01]  /*0940*/  SYNCS.EXCH.64 URZ, [UR7+0x118], UR10 ;  /* 0x0001180a07ff75b2 */ /* 0x0003220008000100 */
[----:B------:R1:W1:Y:S01]  /*0950*/  SYNCS.EXCH.64 URZ, [UR7+0x128], UR4 ;  /* 0x0001280407ff75b2 */ /* 0x0002620008000100 */
[----:B------:R-:W-:Y:S01]  /*0960*/  NOP ;  /* 0x0000000000007918 */ /* 0x000fe20000000000 */
.L_x_11:
[----:B------:R-:W2:Y:S01]  /*0970*/  SHFL.IDX PT, R2, R101, RZ, 0x1f ;  /* 0x00001fff65027589 */ /* 0x000ea200000e0000 */
[----:B------:R-:W-:Y:S01]  /*0980*/  NOP ;  /* 0x0000000000007918 */ /* 0x000fe20000000000 */
[----:B--2---:R-:W-:-:S13]  /*0990*/  ISETP.NE.AND P0, PT, R2, 0x3, PT ;  /* 0x000000030200780c */ /* 0x004fda0003f05270 */
[----:B------:R-:W-:Y:S05]  /*09a0*/  @P0 BRA `(.L_x_12) ;  /* 0x0000000000300947 */ /* 0x000fea0003800000 */
[----:B-1----:R-:W1:Y:S01]  /*09b0*/  S2UR UR5, SR_CgaCtaId ;  /* 0x00000000000579c3 */ /* 0x002e620000008800 */
[----:B------:R-:W-:Y:S01]  /*09c0*/  UMOV UR7, 0x400 ;  /* 0x0000040000077882 */ /* 0x000fe20000000000 */
[----:B------:R-:W-:Y:S01]  /*09d0*/  UMOV UR4, 0x20 ;  /* 0x0000002000047882 */ /* 0x000fe20000000000 */
[----:B------:R-:W-:Y:S01]  /*09e0*/  ELECT P0, URZ, PT ;  /* 0x0000000000ff782f */ /* 0x000fe20003800000 */
[----:B------:R-:W-:-:S04]  /*09f0*/  UIADD3 UR10, UPT, UPT, -UR4, 0x100000, URZ ;  /* 0x00100000040a7890 */ /* 0x000fc8000fffe1ff */
[----:B------:R-:W-:Y:S02]  /*0a00*/  USHF.L.U32 UR11, UR10, 0xb, URZ ;  /* 0x0000000b0a0b7899 */ /* 0x000fe400080006ff */
[----:B------:R-:W-:Y:S02]  /*0a10*/  USHF.L.U32 UR10, UR10, 0x1, URZ ;  /* 0x000000010a0a7899 */ /* 0x000fe400080006ff */
[----:B-1----:R-:W-:Y:S01]  /*0a20*/  ULEA UR5, UR5, UR7, 0x18 ;  /* 0x0000000705057291 */ /* 0x002fe2000f8ec0ff */
[----:B------:R-:W1:Y:S11]  /*0a30*/  FENCE.VIEW.ASYNC.S ;  /* 0x00000000000073c6 */ /* 0x000e760000000000 */
[----:B-1----:R2:W1:Y:S01]  /*0a40*/  SYNCS.EXCH.64 URZ, [UR5+0x130], UR10 ;  /* 0x0001300a05ff75b2 */ /* 0x0024620008000100 */
[----:B------:R2:W1:Y:S02]  /*0a50*/  SYNCS.EXCH.64 URZ, [UR5+0x138], UR10 ;  /* 0x0001380a05ff75b2 */ /* 0x0004640008000100 */
[----:B--2---:R-:W-:Y:S01]  /*0a60*/  NOP ;  /* 0x0000000000007918 */ /* 0x004fe20000000000 */
.L_x_12:
[----:B------:R-:W2:Y:S01]  /*0a70*/  SHFL.IDX PT, R2, R101, RZ, 0x1f ;  /* 0x00001fff65027589 */ /* 0x000ea200000e0000 */
[----:B------:R-:W-:Y:S01]  /*0a80*/  NOP ;  /* 0x0000000000007918 */ /* 0x000fe20000000000 */
[----:B--2---:R-:W-:-:S13]  /*0a90*/  ISETP.NE.AND P0, PT, R2, 0x4, PT ;  /* 0x000000040200780c */ /* 0x004fda0003f05270 */
[----:B------:R-:W-:Y:S05]  /*0aa0*/  @P0 BRA `(.L_x_13) ;  /* 0x00000000004c0947 */ /* 0x000fea0003800000 */
[----:B-1----:R-:W1:Y:S01]  /*0ab0*/  S2UR UR5, SR_CgaCtaId ;  /* 0x00000000000579c3 */ /* 0x002e620000008800 */
[----:B------:R-:W-:Y:S01]  /*0ac0*/  UMOV UR9, 0x100 ;  /* 0x0000010000097882 */ /* 0x000fe20000000000 */
[----:B------:R-:W-:Y:S01]  /*0ad0*/  UMOV UR7, 0x400 ;  /* 0x0000040000077882 */ /* 0x000fe20000000000 */
[----:B------:R-:W-:Y:S01]  /*0ae0*/  USEL UR9, UR9, 0xe0, UP2 ;  /* 0x000000e009097887 */ /* 0x000fe20009000000 */
[----:B------:R-:W-:Y:S01]  /*0af0*/  UMOV UR4, 0x1 ;  /* 0x0000000100047882 */ /* 0x000fe20000000000 */
[----:B------:R-:W-:Y:S01]  /*0b00*/  ELECT P0, URZ, PT ;  /* 0x0000000000ff782f */ /* 0x000fe20003800000 */
[----:B------:R-:W-:-:S04]  /*0b10*/  UIADD3 UR10, UPT, UPT, -UR4, 0x100000, URZ ;  /* 0x00100000040a7890 */ /* 0x000fc8000fffe1ff */
[----:B------:R-:W-:Y:S02]  /*0b20*/  USHF.L.U32 UR11, UR10, 0xb, URZ ;  /* 0x0000000b0a0b7899 */ /* 0x000fe400080006ff */
[----:B------:R-:W-:Y:S02]  /*0b30*/  USHF.L.U32 UR10, UR10, 0x1, URZ ;  /* 0x000000010a0a7899 */ /* 0x000fe400080006ff */
[----:B------:R-:W-:-:S04]  /*0b40*/  UIADD3 UR12, UPT, UPT, -UR9, 0x100000, URZ ;  /* 0x00100000090c7890 */ /* 0x000fc8000fffe1ff */
[----:B------:R-:W-:Y:S02]  /*0b50*/  USHF.L.U32 UR13, UR12, 0xb, URZ ;  /* 0x0000000b0c0d7899 */ /* 0x000fe400080006ff */
[----:B------:R-:W-:Y:S02]  /*0b60*/  USHF.L.U32 UR12, UR12, 0x1, URZ ;  /* 0x000000010c0c7899 */ /* 0x000fe400080006ff */
[----:B-1----:R-:W-:Y:S01]  /*0b70*/  ULEA UR5, UR5, UR7, 0x18 ;  /* 0x0000000705057291 */ /* 0x002fe2000f8ec0ff */
[----:B------:R-:W1:Y:S11]  /*0b80*/  FENCE.VIEW.ASYNC.S ;  /* 0x00000000000073c6 */ /* 0x000e760000000000 */
[----:B-1----:R2:W1:Y:S01]  /*0b90*/  SYNCS.EXCH.64 URZ, [UR5+0x140], UR10 ;  /* 0x0001400a05ff75b2 */ /* 0x0024620008000100 */
[----:B------:R2:W1:Y:S01]  /*0ba0*/  SYNCS.EXCH.64 URZ, [UR5+0x150], UR12 ;  /* 0x0001500c05ff75b2 */ /* 0x0004620008000100 */
[----:B------:R2:W1:Y:S01]  /*0bb0*/  SYNCS.EXCH.64 URZ, [UR5+0x148], UR10 ;  /* 0x0001480a05ff75b2 */ /* 0x0004620008000100 */
[----:B------:R2:W1:Y:S02]  /*0bc0*/  SYNCS.EXCH.64 URZ, [UR5+0x158], UR12 ;  /* 0x0001580c05ff75b2 */ /* 0x0004640008000100 */
[----:B--2---:R-:W-:Y:S01]  /*0bd0*/  NOP ;  /* 0x0000000000007918 */ /* 0x004fe20000000000 */
.L_x_13:
[----:B------:R-:W2:Y:S01]  /*0be0*/  SHFL.IDX PT, R2, R101, RZ, 0x1f ;  /* 0x00001fff65027589 */ /* 0x000ea200000e0000 */
[----:B------:R-:W-:Y:S01]  /*0bf0*/  NOP ;  /* 0x0000000000007918 */ /* 0x000fe20000000000 */
[----:B--2---:R-:W-:-:S13]  /*0c00*/  ISETP.NE.AND P0, PT, R2, 0x5, PT ;  /* 0x000000050200780c */ /* 0x004fda0003f05270 */
[----:B------:R-:W-:Y:S05]  /*0c10*/  @P0 BRA `(.L_x_14) ;  /* 0x0000000000580947 */ /* 0x000fea0003800000 */
[----:B-1----:R-:W1:Y:S01]  /*0c20*/  S2UR UR7, SR_CgaCtaId ;  /* 0x00000000000779c3 */ /* 0x002e620000008800 */
        /* <DEDUP_REMOVED lines=12> */
[----:B-1----:R2:W1:Y:S01]  /*0cf0*/  SYNCS.EXCH.64 URZ, [UR7+0x160], UR10 ;  /* 0x0001600a07ff75b2 */ /* 0x0024620008000100 */
[----:B------:R2:W1:Y:S01]  /*0d00*/  SYNCS.EXCH.64 URZ, [UR7+0x180], UR4 ;  /* 0x0001800407ff75b2 */ /* 0x0004620008000100 */
[----:B------:R2:W1:Y:S01]  /*0d10*/  SYNCS.EXCH.64 URZ, [UR7+0x168], UR10 ;  /* 0x0001680a07ff75b2 */ /* 0x0004620008000100 */
[----:B------:R2:W1:Y:S01]  /*0d20*/  SYNCS.EXCH.64 URZ, [UR7+0x188], UR4 ;  /* 0x0001880407ff75b2 */ /* 0x0004620008000100 */
[----:B------:R2:W1:Y:S01]  /*0d30*/  SYNCS.EXCH.64 URZ, [UR7+0x170], UR10 ;  /* 0x0001700a07ff75b2 */ /* 0x0004620008000100 */
[----:B------:R2:W1:Y:S01]  /*0d40*/  SYNCS.EXCH.64 URZ, [UR7+0x190], UR4 ;  /* 0x0001900407ff75b2 */ /* 0x0004620008000100 */
[----:B------:R2:W1:Y:S01]  /*0d50*/  SYNCS.EXCH.64 URZ, [UR7+0x178], UR10 ;  /* 0x0001780a07ff75b2 */ /* 0x0004620008000100 */
[----:B------:R2:W1:Y:S02]  /*0d60*/  SYNCS.EXCH.64 URZ, [UR7+0x198], UR4 ;  /* 0x0001980407ff75b2 */ /* 0x0004640008000100 */
[----:B--2---:R-:W-:Y:S01]  /*0d70*/  NOP ;  /* 0x0000000000007918 */ /* 0x004fe20000000000 */
.L_x_14:
        /* <DEDUP_REMOVED lines=18> */
.L_x_15:
[----:B-1----:R-:W1:Y:S01]  /*0ea0*/  S2UR UR5, SR_CTAID.X ;  /* 0x00000000000579c3 */ /* 0x002e620000002500 */
[----:B------:R-:W-:-:S05]  /*0eb0*/  CS2R.32 R96, SR_CgaSize ;  /* 0x0000000000607805 */ /* 0x000fca0000008a00 */
[----:B------:R-:W-:-:S05]  /*0ec0*/  IMAD R96, R96, -0xa0, RZ ;  /* 0xffffff6060607824 */ /* 0x000fca00078e02ff */
[----:B------:R-:W-:-:S14]  /*0ed0*/  R2UR UR9, R96 ;  /* 0x00000000600972ca */ /* 0x000fdc00000e0000 */
[----:B------:R-:W2:Y:S01]  /*0ee0*/  LDCU UR9, c[0x0][UR9+0x2b0] ;  /* 0x00005600090977ac */ /* 0x000ea20008000800 */
[----:B------:R-:W-:Y:S01]  /*0ef0*/  NOP ;  /* 0x0000000000007918 */ /* 0x000fe20000000000 */
[----:B------:R-:W-:-:S05]  /*0f00*/  CS2R.32 R96, SR_CgaSize ;  /* 0x0000000000607805 */ /* 0x000fca0000008a00 */
[----:B------:R-:W-:-:S05]  /*0f10*/  IMAD R96, R96, -0xa0, RZ ;  /* 0xffffff6060607824 */ /* 0x000fca00078e02ff */
[----:B------:R-:W-:-:S14]  /*0f20*/  R2UR UR7, R96 ;  /* 0x00000000600772ca */ /* 0x000fdc00000e0000 */
[----:B------:R-:W3:Y:S01]  /*0f30*/  LDCU UR7, c[0x0][UR7+0x2b4] ;  /* 0x00005680070777ac */ /* 0x000ee20008000800 */
[----:B------:R-:W4:Y:S08]  /*0f40*/  S2UR UR4, SR_CTAID.Y ;  /* 0x00000000000479c3 */ /* 0x000f300000002600 */
[----:B------:R-:W3:Y:S01]  /*0f50*/  LDC R9, c[0x0][0xb24] ;  /* 0x0002c900ff097b82 */ /* 0x000ee20000000800 */
[----:B-1----:R-:W-:-:S02]  /*0f60*/  I2FP.F32.U32 R4, UR5 ;  /* 0x0000000500047c45 */ /* 0x002fc40008201000 */
[----:B------:R-:W-:-:S05]  /*0f70*/  CS2R.32 R5, SR_CgaSize ;  /* 0x0000000000057805 */ /* 0x000fca0000008a00 */
[----:B------:R-:W-:-:S06]  /*0f80*/  IMAD R5, R5, -0xa0, RZ ;  /* 0xffffff6005057824 */ /* 0x000fcc00078e02ff */
[----:B------:R-:W1:Y:S01]  /*0f90*/  LDC R5, c[0x0][R5+0x2a0] ;  /* 0x0000a80005057b82 */ /* 0x000e620000000800 */
[----:B------:R-:W-:Y:S01]  /*0fa0*/  MOV R21, UR5 ;  /* 0x0000000500157c02 */ /* 0x000fe20008000f00 */
[----:B--2---:R-:W-:Y:S01]  /*0fb0*/  FMUL R4, R4, UR9 ;  /* 0x0000000904047c20 */ /* 0x004fe20008400000 */
[----:B----4-:R-:W-:Y:S02]  /*0fc0*/  I2FP.F32.U32 R2, UR4 ;  /* 0x0000000400027c45 */ /* 0x010fe40008201000 */
[----:B------:R-:W-:-:S05]  /*0fd0*/  CS2R.32 R3, SR_CgaSize ;  /* 0x0000000000037805 */ /* 0x000fca0000008a00 */
[----:B------:R-:W-:-:S06]  /*0fe0*/  IMAD R3, R3, -0xa0, RZ ;  /* 0xffffff6003037824 */ /* 0x000fcc00078e02ff */
[----:B------:R-:W2:Y:S01]  /*0ff0*/  LDC R3, c[0x0][R3+0x2a4] ;  /* 0x0000a90003037b82 */ /* 0x000ea20000000800 */
[----:B------:R-:W4:Y:S01]  /*1000*/  F2I.U32.TRUNC.NTZ R96, R4 ;  /* 0x0000000400607305 */ /* 0x000f22000020f000 */
[----:B------:R-:W-:Y:S01]  /*1010*/  MOV R20, UR4 ;  /* 0x0000000400147c02 */ /* 0x000fe20008000f00 */
[----:B---3--:R-:W-:-:S05]  /*1020*/  FMUL R2, R2, UR7 ;  /* 0x0000000702027c20 */ /* 0x008fca0008400000 */
[----:B------:R-:W-:Y:S01]  /*1030*/  BAR.SYNC.DEFER_BLOCKING 0x0 ;  /* 0x0000000000007b1d */ /* 0x000fe20000010000 */
[----:B------:R-:W-:-:S05]  /*1040*/  ISETP.GE.AND P0, PT, R9, 0x1, PT ;  /* 0x000000010900780c */ /* 0x000fca0003f06270 */
[----:B------:R-:W3:Y:S02]  /*1050*/  F2I.U32.TRUNC.NTZ R94, R2 ;  /* 0x00000002005e7305 */ /* 0x000ee4000020f000 */
[----:B------:R-:W2:Y:S01]  /*1060*/  S2UR UR36, SR_CTAID.Z ;  /* 0x00000000002479c3 */ /* 0x000ea20000002700 */
[----:B----4-:R-:W-:-:S05]  /*1070*/  IADD3 R96, PT, PT, -R96, RZ, RZ ;  /* 0x000000ff60607210 */ /* 0x010fca0007ffe1ff */
[----:B-1----:R-:W-:Y:S01]  /*1080*/  IMAD R96, R5, R96, UR5 ;  /* 0x0000000505607e24 */ /* 0x002fe2000f8e0260 */
[----:B---3--:R-:W-:-:S05]  /*1090*/  IADD3 R94, PT, PT, -R94, RZ, RZ ;  /* 0x000000ff5e5e7210 */ /* 0x008fca0007ffe1ff */
[----:B--2---:R-:W-:Y:S01]  /*10a0*/  IMAD R94, R3, R94, UR4 ;  /* 0x00000004035e7e24 */ /* 0x004fe2000f8e025e */
[----:B------:R-:W-:Y:S06]  /*10b0*/  @!P0 BRA `(.L_x_16) ;  /* 0x0000000000b88947 */ /* 0x000fec0003800000 */
[----:B------:R-:W1:Y:S01]  /*10c0*/  LDC.64 R4, c[0x0][0xb18] ;  /* 0x0002c600ff047b82 */ /* 0x000e620000000a00 */
[----:B------:R-:W-:-:S07]  /*10d0*/  ISETP.NE.AND P0, PT, R9, 0x1, PT ;  /* 0x000000010900780c */ /* 0x000fce0003f05270 */
[----:B------:R-:W2:Y:S08]  /*10e0*/  LDC R10, c[0x0][0xb0c] ;  /* 0x0002c300ff0a7b82 */ /* 0x000eb00000000800 */
[----:B------:R-:W3:Y:S08]  /*10f0*/  LDC R11, c[0x0][0x370] ;  /* 0x0000dc00ff0b7b82 */ /* 0x000ef00000000800 */
[----:B------:R-:W4:Y:S01]  /*1100*/  LDC R12, c[0x0][0x374] ;  /* 0x0000dd00ff0c7b82 */ /* 0x000f220000000800 */
[----:B-1----:R-:W-:-:S07]  /*1110*/  ISETP.NE.AND P1, PT, R4, 0x1, PT ;  /* 0x000000010400780c */ /* 0x002fce0003f25270 */
[----:B------:R-:W3:Y:S01]  /*1120*/  LDC.64 R6, c[0x0][0xb10] ;  /* 0x0002c400ff067b82 */ /* 0x000ee20000000a00 */
[----:B--2---:R-:W-:-:S07]  /*1130*/  ISETP.NE.AND P2, PT, R10, 0x1, PT ;  /* 0x000000010a00780c */ /* 0x004fce0003f45270 */
[----:B------:R-:W1:Y:S08]  /*1140*/  LDC R8, c[0x0][0xb20] ;  /* 0x0002c800ff087b82 */ /* 0x000e700000000800 */
[----:B------:R-:W2:Y:S01]  /*1150*/  LDC.64 R2, c[0x0][0xb28] ;  /* 0x0002ca00ff027b82 */ /* 0x000ea20000000a00 */
[----:B----4-:R-:W-:-:S04]  /*1160*/  IMAD.HI.U32 R13, R12, R5, RZ ;  /* 0x000000050c0d7227 */ /* 0x010fc800078e00ff */
[----:B------:R-:W-:-:S04]  /*1170*/  IMAD.HI.U32 R5, R20, R5, RZ ;  /* 0x0000000514057227 */ /* 0x000fc800078e00ff */
[----:B---3--:R-:W-:-:S04]  /*1180*/  IMAD.HI.U32 R14, R11, R6, RZ ;  /* 0x000000060b0e7227 */ /* 0x008fc800078e00ff */
[C---:B------:R-:W-:Y:S01]  /*1190*/  IMAD.HI.U32 R16, R21.reuse, R6, RZ ;  /* 0x0000000615107227 */ /* 0x040fe200078e00ff */
[-C--:B------:R-:W-:Y:S02]  /*11a0*/  @P2 SHF.R.U32.HI R11, RZ, R7.reuse, R14 ;  /* 0x00000007ff0b2219 */ /* 0x080fe4000001160e */
[-C--:B-1----:R-:W-:Y:S02]  /*11b0*/  @P1 SHF.R.U32.HI R12, RZ, R8.reuse, R13 ;  /* 0x00000008ff0c1219 */ /* 0x082fe4000001160d */
[----:B------:R-:W-:Y:S02]  /*11c0*/  SHF.R.U32.HI R5, RZ, R8, R5 ;  /* 0x00000008ff057219 */ /* 0x000fe40000011605 */
[----:B------:R-:W-:Y:S02]  /*11d0*/  SHF.R.U32.HI R16, RZ, R7, R16 ;  /* 0x00000007ff107219 */ /* 0x000fe40000011610 */
[----:B------:R-:W-:Y:S01]  /*11e0*/  SEL R5, R20, R5, !P1 ;  /* 0x0000000514057207 */ /* 0x000fe20004800000 */
[----:B--2---:R-:W-:Y:S01]  /*11f0*/  IMAD.HI.U32 R14, R12, R2, RZ ;  /* 0x000000020c0e7227 */ /* 0x004fe200078e00ff */
[----:B------:R-:W-:-:S02]  /*1200*/  SEL R7, R21, R16, !P2 ;  /* 0x0000001015077207 */ /* 0x000fc40005000000 */
[----:B------:R-:W-:Y:S01]  /*1210*/  IADD3 R13, PT, PT, -R5, RZ, RZ ;  /* 0x000000ff050d7210 */ /* 0x000fe20007ffe1ff */
[----:B------:R-:W-:Y:S01]  /*1220*/  IMAD.HI.U32 R6, R11, R2, RZ ;  /* 0x000000020b067227 */ /* 0x000fe200078e00ff */
[----:B------:R-:W-:-:S03]  /*1230*/  @P0 SHF.R.U32.HI R12, RZ, R3, R14 ;  /* 0x00000003ff0c0219 */ /* 0x000fc6000001160e */
[----:B------:R-:W-:Y:S01]  /*1240*/  IMAD R13, R4, R13, R20 ;  /* 0x0000000d040d7224 */ /* 0x000fe200078e0214 */
[----:B------:R-:W-:Y:S01]  /*1250*/  @P0 SHF.R.U32.HI R11, RZ, R3, R6 ;  /* 0x00000003ff0b0219 */ /* 0x000fe20000011606 */
[----:B------:R-:W-:-:S04]  /*1260*/  IMAD R12, R12, R9, RZ ;  /* 0x000000090c0c7224 */ /* 0x000fc800078e02ff */
[----:B------:R-:W-:Y:S01]  /*1270*/  IMAD R6, R11, R9, RZ ;  /* 0x000000090b067224 */ /* 0x000fe200078e02ff */
[----:B------:R-:W-:-:S04]  /*1280*/  ISETP.GE.AND P1, PT, R5, R12, PT ;  /* 0x0000000c0500720c */ /* 0x000fc80003f26270 */
[----:B------:R-:W-:Y:S01]  /*1290*/  ISETP.GE.OR P1, PT, R7, R6, P1 ;  /* 0x000000060700720c */ /* 0x000fe20000f26670 */
[----:B------:R-:W-:-:S05]  /*12a0*/  IMAD.HI.U32 R6, R5, R2, RZ ;  /* 0x0000000205067227 */ /* 0x000fca00078e00ff */
[----:B------:R-:W-:-:S04]  /*12b0*/  SHF.R.U32.HI R6, RZ, R3, R6 ;  /* 0x00000003ff067219 */ /* 0x000fc80000011606 */
[----:B------:R-:W-:-:S03]  /*12c0*/  SEL R6, R5, R6, !P0 ;  /* 0x0000000605067207 */ /* 0x000fc60004000000 */
[----:B------:R-:W-:Y:S01]  /*12d0*/  @!P1 IMAD.HI.U32 R8, R7, R2, RZ ;  /* 0x0000000207089227 */ /* 0x000fe200078e00ff */
[----:B------:R-:W-:-:S04]  /*12e0*/  IADD3 R2, PT, PT, -R6, RZ, RZ ;  /* 0x000000ff06027210 */ /* 0x000fc80007ffe1ff */
[----:B------:R-:W-:Y:S01]  /*12f0*/  @!P1 SHF.R.U32.HI R8, RZ, R3, R8 ;  /* 0x00000003ff089219 */ /* 0x000fe20000011608 */
[----:B------:R-:W-:-:S03]  /*1300*/  IMAD R2, R9, R2, R5 ;  /* 0x0000000209027224 */ /* 0x000fc600078e0205 */
[----:B------:R-:W-:-:S05]  /*1310*/  @!P1 SEL R3, R7, R8, !P0 ;  /* 0x0000000807039207 */ /* 0x000fca0004000000 */
[--C-:B------:R-:W-:Y:S02]  /*1320*/  @!P1 IMAD.IADD R6, R6, 0x1, -R3.reuse ;  /* 0x0000000106069824 */ /* 0x100fe400078e0a03 */
[----:B------:R-:W-:Y:S01]  /*1330*/  @!P1 IMAD R3, R2, R11, R3 ;  /* 0x0000000b02039224 */ /* 0x000fe200078e0203 */
[----:B------:R-:W-:Y:S01]  /*1340*/  IADD3 R2, PT, PT, -R7, RZ, RZ ;  /* 0x000000ff07027210 */ /* 0x000fe20007ffe1ff */
[----:B------:R-:W-:Y:S02]  /*1350*/  @!P1 IMAD R5, R6, R9, R7 ;  /* 0x0000000906059224 */ /* 0x000fe400078e0207 */
[----:B------:R-:W-:Y:S02]  /*1360*/  @!P1 IMAD.MOV.U32 R7, RZ, RZ, R3 ;  /* 0x000000ffff079224 */ /* 0x000fe400078e0003 */
[----:B------:R-:W-:Y:S02]  /*1370*/  IMAD R2, R10, R2, R21 ;  /* 0x000000020a027224 */ /* 0x000fe400078e0215 */
[----:B------:R-:W-:-:S02]  /*1380*/  IMAD R20, R5, R4, R13 ;  /* 0x0000000405147224 */ /* 0x000fc400078e020d */
[----:B------:R-:W-:Y:S02]  /*1390*/  IMAD R21, R7, R10, R2 ;  /* 0x0000000a07157224 */ /* 0x000fe400078e0202 */
.L_x_16:
[----:B------:R-:W1:Y:S01]  /*13a0*/  LDCU UR4, c[0x0][0xb30] ;  /* 0x00016600ff0477ac */ /* 0x000e620008000800 */
[----:B------:R-:W2:Y:S08]  /*13b0*/  S2UR UR37, SR_CgaCtaId ;  /* 0x00000000002579c3 */ /* 0x000eb00000008800 */
[----:B------:R-:W3:Y:S01]  /*13c0*/  LDC R40, c[0x0][0xb24] ;  /* 0x0002c900ff287b82 */ /* 0x000ee20000000800 */
[----:B-1----:R-:W-:-:S09]  /*13d0*/  UISETP.NE.AND UP1, UPT, UR4, 0x1, UPT ;  /* 0x000000010400788c */ /* 0x002fd2000bf25270 */
[----:B--2---:R-:W-:Y:S05]  /*13e0*/  BRA.U UP1, `(.L_x_17) ;  /* 0x0000000101407547 */ /* 0x004fea000b800000 */
[----:B------:R-:W1:Y:S08]  /*13f0*/  LDC.64 R4, c[0x0][0xb10] ;  /* 0x0002c400ff047b82 */ /* 0x000e700000000a00 */
[----:B------:R-:W2:Y:S08]  /*1400*/  LDC.64 R2, c[0x0][0xb18] ;  /* 0x0002c600ff027b82 */ /* 0x000eb00000000a00 */
[----:B------:R-:W4:Y:S08]  /*1410*/  LDC R6, c[0x0][0xb20] ;  /* 0x0002c800ff067b82 */ /* 0x000f300000000800 */
[----:B------:R-:W3:Y:S01]  /*1420*/  LDC R8, c[0x0][0xb0c] ;  /* 0x0002c300ff087b82 */ /* 0x000ee20000000800 */
[----:B-1----:R-:W-:-:S05]  /*1430*/  IMAD.HI.U32 R4, R21, R4, RZ ;  /* 0x0000000415047227 */ /* 0x002fca00078e00ff */
[----:B------:R-:W-:Y:S01]  /*1440*/  SHF.R.U32.HI R4, RZ, R5, R4 ;  /* 0x00000005ff047219 */ /* 0x000fe20000011604 */
[----:B--2---:R-:W-:Y:S01]  /*1450*/  IMAD.HI.U32 R3, R20, R3, RZ ;  /* 0x0000000314037227 */ /* 0x004fe200078e00ff */
[----:B------:R-:W-:-:S04]  /*1460*/  ISETP.NE.AND P0, PT, R2, 0x1, PT ;  /* 0x000000010200780c */ /* 0x000fc80003f05270 */
[----:B----4-:R-:W-:-:S04]  /*1470*/  SHF.R.U32.HI R3, RZ, R6, R3 ;  /* 0x00000006ff037219 */ /* 0x010fc80000011603 */
[----:B------:R-:W-:Y:S02]  /*1480*/  SEL R3, R20, R3, !P0 ;  /* 0x0000000314037207 */ /* 0x000fe40004000000 */
[----:B---3--:R-:W-:-:S04]  /*1490*/  ISETP.NE.AND P1, PT, R8, 0x1, PT ;  /* 0x000000010800780c */ /* 0x008fc80003f25270 */
[----:B------:R-:W-:-:S05]  /*14a0*/  SEL R4, R21, R4, !P1 ;  /* 0x0000000415047207 */ /* 0x000fca0004800000 */
[----:B------:R-:W-:Y:S02]  /*14b0*/  IMAD.IADD R5, R3, 0x1, -R4 ;  /* 0x0000000103057824 */ /* 0x000fe400078e0a04 */
[----:B------:R-:W-:Y:S02]  /*14c0*/  IMAD.IADD R3, R4, 0x1, -R3 ;  /* 0x0000000104037824 */ /* 0x000fe400078e0a03 */
[----:B------:R-:W-:Y:S02]  /*14d0*/  IMAD R21, R5, R8, R21 ;  /* 0x0000000805157224 */ /* 0x000fe400078e0215 */
[----:B------:R-:W-:-:S07]  /*14e0*/  IMAD R20, R3, R2, R20 ;  /* 0x0000000203147224 */ /* 0x000fce00078e0214 */
.L_x_17:
[----:B------:R-:W-:Y:S01]  /*14f0*/  BAR.SYNC.DEFER_BLOCKING 0x0 ;  /* 0x0000000000007b1d */ /* 0x000fe20000010000 */
[----:B------:R-:W-:Y:S01]  /*1500*/  UISETP.NE.AND UP1, UPT, UR8, 0x2, UPT ;  /* 0x000000020800788c */ /* 0x000fe2000bf25270 */
[----:B------:R-:W-:Y:S02]  /*1510*/  ISETP.NE.OR P5, PT, R0, 0x2, !P5 ;  /* 0x000000020000780c */ /* 0x000fe40006fa5670 */
[----:B------:R-:W-:-:S06]  /*1520*/  LOP3.LUT R2, R108, 0x1f, RZ, 0xc0, !PT ;  /* 0x0000001f6c027812 */ /* 0x000fcc00078ec0ff */
[----:B------:R-:W-:Y:S05]  /*1530*/  BRA.U UP1, `(.L_x_18) ;  /* 0x0000001901347547 */ /* 0x000fea000b800000 */
[----:B------:R-:W1:Y:S01]  /*1540*/  LDCU UR13, c[0x0][0x38c] ;  /* 0x00007180ff0d77ac */ /* 0x000e620008000800 */
[----:B------:R-:W2:Y:S01]  /*1550*/  LDC R9, c[0x0][0x370] ;  /* 0x0000dc00ff097b82 */ /* 0x000ea20000000800 */
[----:B------:R-:W-:Y:S01]  /*1560*/  PLOP3.LUT P1, PT, PT, PT, UP2, 0x80, 0x8 ;  /* 0x000000000008781c */ /* 0x000fe20003f2f028 */
[----:B------:R-:W-:Y:S01]  /*1570*/  HFMA2 R12, -RZ, RZ, 0, 0 ;  /* 0x00000000ff0c7431 */ /* 0x000fe200000001ff */
[----:B------:R-:W-:Y:S01]  /*1580*/  ISETP.EQ.OR P4, PT, R2, RZ, P5 ;  /* 0x000000ff0200720c */ /* 0x000fe20002f82670 */
[----:B------:R-:W-:Y:S01]  /*1590*/  IMAD.MOV.U32 R15, RZ, RZ, 0x1 ;  /* 0x00000001ff0f7424 */ /* 0x000fe200078e00ff */
[----:B------:R-:W-:Y:S01]  /*15a0*/  PLOP3.LUT P1, PT, P1, PT, PT, 0x8, 0x80 ;  /* 0x000000000080781c */ /* 0x000fe20000f2e170 */
[----:B------:R-:W-:Y:S01]  /*15b0*/  IMAD.MOV.U32 R14, RZ, RZ, RZ ;  /* 0x000000ffff0e7224 */ /* 0x000fe200078e00ff */
[----:B------:R-:W-:Y:S01]  /*15c0*/  MOV R8, 0x1 ;  /* 0x0000000100087802 */ /* 0x000fe20000000f00 */
[----:B------:R-:W4:Y:S01]  /*15d0*/  LDC R0, c[0x0][0x374] ;  /* 0x0000dd00ff007b82 */ /* 0x000f220000000800 */
[----:B------:R-:W-:Y:S01]  /*15e0*/  IMAD.MOV.U32 R10, RZ, RZ, RZ ;  /* 0x000000ffff0a7224 */ /* 0x000fe200078e00ff */
[----:B------:R-:W2:Y:S01]  /*15f0*/  LDCU.64 UR22, c[0x0][0x348] ;  /* 0x00006900ff1677ac */ /* 0x000ea20008000a00 */
[----:B------:R-:W-:Y:S01]  /*1600*/  UMOV UR6, URZ ;  /* 0x000000ff00067c82 */ /* 0x000fe20008000000 */
[----:B-1----:R-:W-:-:S04]  /*1610*/  UIADD3 UR5, UPT, UPT, UR13, 0x3f, URZ ;  /* 0x0000003f0d057890 */ /* 0x002fc8000fffe0ff */
[----:B------:R-:W-:-:S04]  /*1620*/  USHF.R.S32.HI UR4, URZ, 0x1f, UR5 ;  /* 0x0000001fff047899 */ /* 0x000fc80008011405 */
[----:B------:R-:W-:-:S04]  /*1630*/  ULEA.HI UR4, UR4, UR5, URZ, 0x6 ;  /* 0x0000000504047291 */ /* 0x000fc8000f8f30ff */
[----:B------:R-:W-:Y:S02]  /*1640*/  USHF.R.S32.HI UR15, URZ, 0x6, UR4 ;  /* 0x00000006ff0f7899 */ /* 0x000fe40008011404 */
[----:B------:R-:W-:Y:S02]  /*1650*/  UIADD3 UR4, UPT, UPT, UR13, -0x1, URZ ;  /* 0xffffffff0d047890 */ /* 0x000fe4000fffe0ff */
[----:B------:R-:W-:Y:S02]  /*1660*/  UISETP.LT.U32.AND UP0, UPT, UR15, 0x11, UPT ;  /* 0x000000110f00788c */ /* 0x000fe4000bf01070 */
[----:B------:R-:W-:Y:S02]  /*1670*/  UISETP.GE.U32.AND UP1, UPT, UR4, -0x7f, UPT ;  /* 0xffffff810400788c */ /* 0x000fe4000bf26070 */
[----:B------:R-:W-:Y:S02]  /*1680*/  USEL UR14, UR15, 0x11, UP0 ;  /* 0x000000110f0e7887 */ /* 0x000fe40008000000 */
[----:B------:R-:W-:-:S02]  /*1690*/  UIADD3 UR13, UPT, UPT, UR13, 0x7e, URZ ;  /* 0x0000007e0d0d7890 */ /* 0x000fc4000fffe0ff */
[----:B------:R-:W-:Y:S02]  /*16a0*/  UIADD3 UR5, UPT, UPT, UR14, -0x1, URZ ;  /* 0xffffffff0e057890 */ /* 0x000fe4000fffe0ff */
[----:B------:R-:W-:-:S03]  /*16b0*/  UIADD3 UR7, UPT, UPT, UR15, -UR14, URZ ;  /* 0x8000000e0f077290 */ /* 0x000fc6000fffe0ff */
[----:B------:R-:W-:-:S04]  /*16c0*/  @UP1 UIADD3 UR5, UPT, UPT, UR14, URZ, URZ ;  /* 0x000000ff0e051290 */ /* 0x000fc8000fffe0ff */
[----:B--2---:R-:W-:-:S12]  /*16d0*/  UIADD3 UR5, UPT, UPT, UR5, 0x1, URZ ;  /* 0x0000000105057890 */ /* 0x004fd8000fffe0ff */
.L_x_36:
[----:B------:R-:W-:Y:S01]  /*16e0*/  UISETP.NE.AND UP0, UPT, UR37, URZ, UPT ;  /* 0x000000ff2500728c */ /* 0x000fe2000bf05270 */
[----:B------:R-:W1:Y:S08]  /*16f0*/  S2UR UR37, SR_CgaCtaId ;  /* 0x00000000002579c3 */ /* 0x000e700000008800 */
[----:B------:R-:W-:Y:S05]  /*1700*/  BRA.U UP0, `(.L_x_19) ;  /* 0x0000000100347547 */ /* 0x000fea000b800000 */
[----:B------:R-:W2:Y:S01]  /*1710*/  S2R R2, SR_CgaCtaId ;  /* 0x0000000000027919 */ /* 0x000ea20000008800 */
[----:B------:R-:W-:-:S04]  /*1720*/  MOV R3, 0x400 ;  /* 0x0000040000037802 */ /* 0x000fc80000000f00 */
[----:B--2---:R-:W-:Y:S02]  /*1730*/  LEA R3, R2, R3, 0x18 ;  /* 0x0000000302037211 */ /* 0x004fe400078ec0ff */
[----:B------:R-:W-:-:S03]  /*1740*/  SHF.L.U32 R2, R8, 0x1f, RZ ;  /* 0x0000001f08027819 */ /* 0x000fc600000006ff */
[----:B------:R-:W-:-:S04]  /*1750*/  IMAD R3, R10, 0x8, R3 ;  /* 0x000000080a037824 */ /* 0x000fc800078e0203 */
[----:B------:R-:W2:Y:S02]  /*1760*/  SYNCS.PHASECHK.TRANS64.TRYWAIT P0, [R3+URZ+0x1b0], R2 ;  /* 0x0001b002030075a7 */ /* 0x000ea400080011ff */
[----:B--2---:R-:W-:Y:S05]  /*1770*/  @!P0 BRA `(.L_x_20) ;  /* 0x0000006000988947 */ /* 0x004fea0003800000 */
.L_x_119:
[----:B------:R-:W-:Y:S01]  /*1780*/  VIADD R10, R10, 0x1 ;  /* 0x000000010a0a7836 */ /* 0x000fe20000000000 */
[----:B------:R2:W-:Y:S04]  /*1790*/  SYNCS.ARRIVE.TRANS64.A1T0 RZ, [R3+URZ+0x1a0], RZ ;  /* 0x0001a0ff03ff79a7 */ /* 0x0005e800081000ff */
[----:B------:R-:W-:-:S04]  /*17a0*/  ISETP.NE.AND P0, PT, R10, 0x2, PT ;  /* 0x000000020a00780c */ /* 0x000fc80003f05270 */
[----:B------:R-:W-:Y:S02]  /*17b0*/  SEL R10, R10, RZ, P0 ;  /* 0x000000ff0a0a7207 */ /* 0x000fe40000000000 */
[----:B--2---:R-:W-:-:S04]  /*17c0*/  SEL R3, RZ, 0x1, P0 ;  /* 0x00000001ff037807 */ /* 0x004fc80000000000 */
[----:B------:R-:W-:-:S07]  /*17d0*/  LOP3.LUT R8, R8, R3, RZ, 0x3c, !PT ;  /* 0x0000000308087212 */ /* 0x000fce00078e3cff */
.L_x_19:
[----:B------:R-:W-:Y:S01]  /*17e0*/  UMOV UR4, 0x400 ;  /* 0x0000040000047882 */ /* 0x000fe20000000000 */
[----:B------:R-:W-:Y:S01]  /*17f0*/  SHF.L.U32 R2, R15, 0x1f, RZ ;  /* 0x0000001f0f027819 */ /* 0x000fe200000006ff */
[----:B-1----:R-:W-:Y:S01]  /*1800*/  ULEA UR4, UR37, UR4, 0x18 ;  /* 0x0000000425047291 */ /* 0x002fe2000f8ec0ff */
[----:B------:R-:W-:Y:S01]  /*1810*/  R2UR UR35, R21 ;  /* 0x00000000152372ca */ /* 0x000fe200000e0000 */
[----:B------:R-:W-:Y:S01]  /*1820*/  UISETP.GE.U32.AND UP0, UPT, UR13, 0x7f, UPT ;  /* 0x0000007f0d00788c */ /* 0x000fe2000bf06070 */
[----:B------:R-:W-:Y:S01]  /*1830*/  R2UR UR11, R20 ;  /* 0x00000000140b72ca */ /* 0x000fe200000e0000 */
[----:B------:R-:W-:Y:S01]  /*1840*/  ULEA UR8, UR6, UR4, 0x3 ;  /* 0x0000000406087291 */ /* 0x000fe2000f8e18ff */
[----:B------:R-:W-:-:S08]  /*1850*/  UMOV UR24, URZ ;  /* 0x000000ff00187c82 */ /* 0x000fd00008000000 */
[----:B------:R1:W2:Y:S01]  /*1860*/  SYNCS.PHASECHK.TRANS64.TRYWAIT P0, [UR8+0x88], R2 ;  /* 0x00008802ff0075a7 */ /* 0x0002a20008001108 */
[----:B------:R-:W-:Y:S02]  /*1870*/  USHF.L.U32 UR35, UR35, 0x6, URZ ;  /* 0x0000000623237899 */ /* 0x000fe400080006ff */
[----:B------:R-:W-:Y:S01]  /*1880*/  USHF.L.U32 UR11, UR11, 0x7, URZ ;  /* 0x000000070b0b7899 */ /* 0x000fe200080006ff */
[----:B------:R-:W-:Y:S11]  /*1890*/  BRA.U !UP0, `(.L_x_21) ;  /* 0x0000000108a87547 */ /* 0x000ff6000b800000 */
[----:B------:R-:W-:Y:S01]  /*18a0*/  UMOV UR16, URZ ;  /* 0x000000ff00107c82 */ /* 0x000fe20008000000 */
[----:B------:R-:W-:-:S05]  /*18b0*/  UMOV UR17, UR6 ;  /* 0x0000000600117c82 */ /* 0x000fca0008000000 */
.L_x_26:
[----:B-1----:R-:W-:Y:S01]  /*18c0*/  ULEA UR33, UR17, UR4, 0x3 ;  /* 0x0000000411217291 */ /* 0x002fe2000f8e18ff */
[----:B--2---:R-:W-:Y:S01]  /*18d0*/  @!P5 MOV R3, 0x3000 ;  /* 0x000030000003d802 */ /* 0x004fe20000000f00 */
[----:B--2---:R-:W-:Y:S10]  /*18e0*/  @P0 BRA `(.L_x_22) ;  /* 0x00000000000c0947 */ /* 0x004ff40003800000 */
[----:B------:R-:W-:-:S04]  /*18f0*/  SHF.L.U32 R5, R15, 0x1f, RZ ;  /* 0x0000001f0f057819 */ /* 0x000fc800000006ff */
[----:B------:R-:W2:Y:S02]  /*1900*/  SYNCS.PHASECHK.TRANS64.TRYWAIT P0, [UR33+0x88], R5 ;  /* 0x00008805ff0075a7 */ /* 0x000ea40008001121 */
[----:B--2---:R-:W-:Y:S05]  /*1910*/  @!P0 BRA `(.L_x_23) ;  /* 0x0000006000448947 */ /* 0x004fea0003800000 */
.L_x_22:
[----:B------:R2:W-:Y:S01]  /*1920*/  @!P5 SYNCS.ARRIVE.TRANS64 RZ, [UR33], R3 ;  /* 0x00000003ffffd9a7 */ /* 0x0005e20008000021 */
[----:B------:R-:W-:Y:S04]  /*1930*/  BSSY.RECONVERGENT B0, `(.L_x_24) ;  /* 0x0000003000007945 */ /* 0x000fe80003800200 */
[----:B------:R-:W-:Y:S05]  /*1940*/  @P4 BRA `(.L_x_25) ;  /* 0x0000000000044947 */ /* 0x000fea0003800000 */
[----:B------:R-:W-:Y:S05]  /*1950*/  BPT.TRAP 0x1 ;  /* 0x000000040000795c */ /* 0x000fea0000300000 */
.L_x_25:
[----:B------:R-:W-:Y:S05]  /*1960*/  BSYNC.RECONVERGENT B0 ;  /* 0x0000000000007941 */ /* 0x000fea0003800200 */
.L_x_24:
[----:B------:R-:W-:Y:S02]  /*1970*/  UIADD3 UR6, UPT, UPT, UR17, 0x1, URZ ;  /* 0x0000000111067890 */ /* 0x000fe4000fffe0ff */
[----:B------:R-:W-:Y:S02]  /*1980*/  ULEA UR32, UR17, UR4, 0xc ;  /* 0x0000000411207291 */ /* 0x000fe4000f8e60ff */
[----:B------:R-:W-:Y:S02]  /*1990*/  UISETP.NE.AND UP0, UPT, UR6, 0x11, UPT ;  /* 0x000000110600788c */ /* 0x000fe4000bf05270 */
[----:B------:R-:W-:Y:S02]  /*19a0*/  UIADD3 UR26, UP1, UPT, UR22, 0x80, URZ ;  /* 0x00000080161a7890 */ /* 0x000fe4000ff3e0ff */
[----:B------:R-:W-:Y:S02]  /*19b0*/  USEL UR9, URZ, 0x1, UP0 ;  /* 0x00000001ff097887 */ /* 0x000fe40008000000 */
[----:B------:R-:W-:-:S02]  /*19c0*/  USEL UR6, UR6, URZ, UP0 ;  /* 0x000000ff06067287 */ /* 0x000fc40008000000 */
[----:B------:R-:W-:Y:S02]  /*19d0*/  UIADD3 UR20, UP0, UPT, UR22, 0x180, URZ ;  /* 0x0000018016147890 */ /* 0x000fe4000ff1e0ff */
[----:B------:R-:W-:Y:S01]  /*19e0*/  ULEA UR8, UR6, UR4, 0x3 ;  /* 0x0000000406087291 */ /* 0x000fe2000f8e18ff */
[----:B------:R-:W-:Y:S01]  /*19f0*/  LOP3.LUT R15, R15, UR9, RZ, 0x3c, !PT ;  /* 0x000000090f0f7c12 */ /* 0x000fe2000f8e3cff */
[----:B------:R-:W-:Y:S02]  /*1a00*/  USHF.L.U32 UR34, UR16, 0x6, URZ ;  /* 0x0000000610227899 */ /* 0x000fe400080006ff */
[----:B------:R-:W-:Y:S01]  /*1a10*/  UIADD3.X UR27, UPT, UPT, URZ, UR23, URZ, UP1, !UPT ;  /* 0x00000017ff1b7290 */ /* 0x000fe20008ffe4ff */
[----:B-1----:R-:W-:Y:S01]  /*1a20*/  SHF.L.U32 R2, R15, 0x1f, RZ ;  /* 0x0000001f0f027819 */ /* 0x002fe200000006ff */
[----:B------:R-:W-:Y:S02]  /*1a30*/  UIADD3 UR32, UPT, UPT, UR32, 0x4400, URZ ;  /* 0x0000440020207890 */ /* 0x000fe4000fffe0ff */
[----:B------:R-:W-:Y:S01]  /*1a40*/  UIADD3.X UR21, UPT, UPT, URZ, UR23, URZ, UP0, !UPT ;  /* 0x00000017ff157290 */ /* 0x000fe200087fe4ff */
[----:B------:R1:W1:Y:S01]  /*1a50*/  SYNCS.PHASECHK.TRANS64.TRYWAIT P0, [UR8+0x88], R2 ;  /* 0x00008802ff0075a7 */ /* 0x0002620008001108 */
[----:B------:R-:W-:Y:S01]  /*1a60*/  ULEA UR8, UR17, UR4, 0xd ;  /* 0x0000000411087291 */ /* 0x000fe2000f8e68ff */
[----:B------:R-:W-:Y:S01]  /*1a70*/  UMOV UR18, 0x0 ;  /* 0x0000000000127882 */ /* 0x000fe20000000000 */
[----:B------:R-:W-:-:S02]  /*1a80*/  UMOV UR19, 0x10000000 ;  /* 0x1000000000137882 */ /* 0x000fc40000000000 */
[----:B------:R-:W-:Y:S01]  /*1a90*/  UIADD3 UR8, UPT, UPT, UR8, 0x15400, URZ ;  /* 0x0001540008087890 */ /* 0x000fe2000fffe0ff */
[----:B------:R1:W-:Y:S01]  /*1aa0*/  UTMALDG.3D [UR32], [UR26], desc[UR18] ;  /* 0x000012201a0075b4 */ /* 0x0003e20008011000 */
[----:B------:R-:W-:Y:S01]  /*1ab0*/  UMOV UR12, UR36 ;  /* 0x00000024000c7c82 */ /* 0x000fe20008000000 */
[----:B------:R-:W-:Y:S01]  /*1ac0*/  UMOV UR9, UR33 ;  /* 0x0000002100097c82 */ /* 0x000fe20008000000 */
[----:B------:R-:W-:Y:S01]  /*1ad0*/  UMOV UR10, UR34 ;  /* 0x00000022000a7c82 */ /* 0x000fe20008000000 */
[----:B------:R-:W-:Y:S01]  /*1ae0*/  UIADD3 UR16, UPT, UPT, UR16, 0x1, URZ ;  /* 0x0000000110107890 */ /* 0x000fe2000fffe0ff */
[----:B------:R-:W-:Y:S01]  /*1af0*/  UMOV UR24, UR5 ;  /* 0x0000000500187c82 */ /* 0x000fe20008000000 */
[----:B------:R-:W-:Y:S02]  /*1b00*/  UMOV UR17, UR6 ;  /* 0x0000000600117c82 */ /* 0x000fe40008000000 */
[----:B------:R1:W-:Y:S01]  /*1b10*/  UTMALDG.3D [UR8], [UR20], desc[UR18] ;  /* 0x00001208140075b4 */ /* 0x0003e20008011000 */
[----:B------:R-:W-:-:S09]  /*1b20*/  UISETP.NE.AND UP0, UPT, UR16, UR5, UPT ;  /* 0x000000051000728c */ /* 0x000fd2000bf05270 */
[----:B------:R-:W-:Y:S05]  /*1b30*/  BRA.U UP0, `(.L_x_26) ;  /* 0xfffffffd00607547 */ /* 0x000fea000b83ffff */
.L_x_21:
[----:B-1----:R-:W-:Y:S01]  /*1b40*/  ULEA UR8, UR6, UR4, 0x3 ;  /* 0x0000000406087291 */ /* 0x002fe2000f8e18ff */
[----:B------:R-:W-:Y:S01]  /*1b50*/  SHF.L.U32 R2, R15, 0x1f, RZ ;  /* 0x0000001f0f027819 */ /* 0x000fe200000006ff */
[----:B------:R-:W-:Y:S01]  /*1b60*/  @!P1 SYNCS.ARRIVE.TRANS64.A1T0 RZ, [UR4+0x138], RZ ;  /* 0x000138ffffff99a7 */ /* 0x000fe20008100004 */
[----:B------:R-:W-:-:S06]  /*1b70*/  UISETP.GT.AND UP0, UPT, UR15, UR14, UPT ;  /* 0x0000000e0f00728c */ /* 0x000fcc000bf04270 */
[----:B--2---:R1:W2:Y:S03]  /*1b80*/  SYNCS.PHASECHK.TRANS64.TRYWAIT P0, [UR8+0x88], R2 ;  /* 0x00008802ff0075a7 */ /* 0x0042a60008001108 */
[----:B------:R-:W-:Y:S05]  /*1b90*/  BRA.U !UP0, `(.L_x_27) ;  /* 0x0000000108ac7547 */ /* 0x000fea000b800000 */
[----:B------:R-:W-:Y:S01]  /*1ba0*/  UIADD3 UR21, UPT, UPT, UR7, UR24, URZ ;  /* 0x0000001807157290 */ /* 0x000fe2000fffe0ff */
[----:B------:R-:W-:-:S11]  /*1bb0*/  UMOV UR25, UR6 ;  /* 0x0000000600197c82 */ /* 0x000fd60008000000 */
.L_x_32:
[----:B-1----:R-:W-:Y:S01]  /*1bc0*/  ULEA UR17, UR25, UR4, 0x3 ;  /* 0x0000000419117291 */ /* 0x002fe2000f8e18ff */
[----:B--2---:R-:W-:Y:S01]  /*1bd0*/  @!P5 MOV R3, 0x3000 ;  /* 0x000030000003d802 */ /* 0x004fe20000000f00 */
[----:B--2---:R-:W-:Y:S10]  /*1be0*/  @P0 BRA `(.L_x_28) ;  /* 0x00000000000c0947 */ /* 0x004ff40003800000 */
[----:B------:R-:W-:-:S04]  /*1bf0*/  SHF.L.U32 R5, R15, 0x1f, RZ ;  /* 0x0000001f0f057819 */ /* 0x000fc800000006ff */
[----:B------:R-:W2:Y:S02]  /*1c00*/  SYNCS.PHASECHK.TRANS64.TRYWAIT P0, [UR17+0x88], R5 ;  /* 0x00008805ff0075a7 */ /* 0x000ea40008001111 */
[----:B--2---:R-:W-:Y:S05]  /*1c10*/  @!P0 BRA `(.L_x_29) ;  /* 0x0000005c009c8947 */ /* 0x004fea0003800000 */
.L_x_28:
[----:B------:R2:W-:Y:S01]  /*1c20*/  @!P5 SYNCS.ARRIVE.TRANS64 RZ, [UR17], R3 ;  /* 0x00000003ffffd9a7 */ /* 0x0005e20008000011 */
[----:B------:R-:W-:Y:S04]  /*1c30*/  BSSY.RECONVERGENT B0, `(.L_x_30) ;  /* 0x0000003000007945 */ /* 0x000fe80003800200 */
[----:B------:R-:W-:Y:S05]  /*1c40*/  @P4 BRA `(.L_x_31) ;  /* 0x0000000000044947 */ /* 0x000fea0003800000 */
[----:B------:R-:W-:Y:S05]  /*1c50*/  BPT.TRAP 0x1 ;  /* 0x000000040000795c */ /* 0x000fea0000300000 */
.L_x_31:
[----:B------:R-:W-:Y:S05]  /*1c60*/  BSYNC.RECONVERGENT B0 ;  /* 0x0000000000007941 */ /* 0x000fea0003800200 */
.L_x_30:
        /* <DEDUP_REMOVED lines=10> */
[----:B------:R-:W-:Y:S01]  /*1d10*/  UIADD3 UR16, UPT, UPT, UR16, 0x4400, URZ ;  /* 0x0000440010107890 */ /* 0x000fe2000fffe0ff */
[----:B-1----:R-:W-:Y:S01]  /*1d20*/  SHF.L.U32 R2, R15, 0x1f, RZ ;  /* 0x0000001f0f027819 */ /* 0x002fe200000006ff */
[----:B------:R-:W-:Y:S02]  /*1d30*/  UIADD3.X UR31, UPT, UPT, URZ, UR23, URZ, UP1, !UPT ;  /* 0x00000017ff1f7290 */ /* 0x000fe40008ffe4ff */
[----:B------:R-:W-:Y:S01]  /*1d40*/  UIADD3.X UR29, UPT, UPT, URZ, UR23, URZ, UP0, !UPT ;  /* 0x00000017ff1d7290 */ /* 0x000fe200087fe4ff */
[----:B------:R1:W1:Y:S01]  /*1d50*/  SYNCS.PHASECHK.TRANS64.TRYWAIT P0, [UR8+0x88], R2 ;  /* 0x00008802ff0075a7 */ /* 0x0002620008001108 */
[----:B------:R-:W-:Y:S01]  /*1d60*/  ULEA UR8, UR25, UR4, 0xd ;  /* 0x0000000419087291 */ /* 0x000fe2000f8e68ff */
[----:B------:R-:W-:Y:S01]  /*1d70*/  UMOV UR26, 0x0 ;  /* 0x00000000001a7882 */ /* 0x000fe20000000000 */
[----:B------:R-:W-:-:S02]  /*1d80*/  UMOV UR27, 0x10000000 ;  /* 0x10000000001b7882 */ /* 0x000fc40000000000 */
[----:B------:R-:W-:Y:S01]  /*1d90*/  UIADD3 UR8, UPT, UPT, UR8, 0x15400, URZ ;  /* 0x0001540008087890 */ /* 0x000fe2000fffe0ff */
[----:B------:R-:W-:Y:S01]  /*1da0*/  UMOV UR19, UR35 ;  /* 0x0000002300137c82 */ /* 0x000fe20008000000 */
[----:B------:R-:W-:Y:S01]  /*1db0*/  UMOV UR20, UR36 ;  /* 0x0000002400147c82 */ /* 0x000fe20008000000 */
[----:B------:R-:W-:Y:S01]  /*1dc0*/  UMOV UR12, UR36 ;  /* 0x00000024000c7c82 */ /* 0x000fe20008000000 */
[----:B------:R-:W-:Y:S01]  /*1dd0*/  UMOV UR9, UR17 ;  /* 0x0000001100097c82 */ /* 0x000fe20008000000 */
[----:B------:R-:W-:Y:S01]  /*1de0*/  UMOV UR10, UR18 ;  /* 0x00000012000a7c82 */ /* 0x000fe20008000000 */
[----:B------:R1:W-:Y:S01]  /*1df0*/  UTMALDG.3D [UR16], [UR30], desc[UR26] ;  /* 0x00001a101e0075b4 */ /* 0x0003e20008011000 */
[----:B------:R-:W-:Y:S01]  /*1e00*/  UIADD3 UR24, UPT, UPT, UR24, 0x1, URZ ;  /* 0x0000000118187890 */ /* 0x000fe2000fffe0ff */
[----:B------:R-:W-:-:S03]  /*1e10*/  UMOV UR25, UR6 ;  /* 0x0000000600197c82 */ /* 0x000fc60008000000 */
[----:B------:R-:W-:Y:S01]  /*1e20*/  UISETP.NE.AND UP0, UPT, UR24, UR21, UPT ;  /* 0x000000151800728c */ /* 0x000fe2000bf05270 */
[----:B------:R1:W-:Y:S08]  /*1e30*/  UTMALDG.3D [UR8], [UR28], desc[UR26] ;  /* 0x00001a081c0075b4 */ /* 0x0003f00008011000 */
[----:B------:R-:W-:Y:S05]  /*1e40*/  BRA.U UP0, `(.L_x_32) ;  /* 0xfffffffd005c7547 */ /* 0x000fea000b83ffff */
.L_x_27:
[----:B-1----:R-:W-:Y:S01]  /*1e50*/  LEA R2, R14, UR4, 0x3 ;  /* 0x000000040e027c11 */ /* 0x002fe2000f8e18ff */
[----:B------:R-:W-:Y:S01]  /*1e60*/  NOP ;  /* 0x0000000000007918 */ /* 0x000fe20000000000 */
[----:B--2---:R-:W-:Y:S02]  /*1e70*/  SHF.L.U32 R3, R12, 0x1f, RZ ;  /* 0x0000001f0c037819 */ /* 0x004fe400000006ff */
[----:B------:R-:W-:Y:S02]  /*1e80*/  LEA R4, R14, UR4, 0x4 ;  /* 0x000000040e047c11 */ /* 0x000fe4000f8e20ff */
[----:B------:R-:W1:Y:S02]  /*1e90*/  SYNCS.PHASECHK.TRANS64.TRYWAIT P0, [R2+URZ+0x140], R3 ;  /* 0x00014003020075a7 */ /* 0x000e6400080011ff */
[----:B-1----:R-:W-:Y:S05]  /*1ea0*/  @!P0 BRA `(.L_x_33) ;  /* 0x0000005c00108947 */ /* 0x002fea0003800000 */
.L_x_122:
[----:B------:R-:W2:Y:S01]  /*1eb0*/  LDS.128 R4, [R4+0x1d0] ;  /* 0x0001d00004047984 */ /* 0x000ea20000000c00 */
[----:B---3--:R-:W-:Y:S01]  /*1ec0*/  ISETP.GE.AND P0, PT, R40, 0x1, PT ;  /* 0x000000012800780c */ /* 0x008fe20003f06270 */
[----:B-1----:R-:W-:Y:S01]  /*1ed0*/  VIADD R2, R2, 0x150 ;  /* 0x0000015002027836 */ /* 0x002fe20000000000 */
[----:B------:R-:W-:Y:S01]  /*1ee0*/  @!PT LDS RZ, [RZ] ;  /* 0x00000000fffff984 */ /* 0x000fe20000000800 */
[----:B------:R-:W-:Y:S01]  /*1ef0*/  @!PT LDS RZ, [RZ] ;  /* 0x00000000fffff984 */ /* 0x000fe20000000800 */
[----:B------:R-:W-:Y:S01]  /*1f00*/  @!PT LDS RZ, [RZ] ;  /* 0x00000000fffff984 */ /* 0x000fe20000000800 */
[----:B------:R-:W-:Y:S01]  /*1f10*/  @!PT LDS RZ, [RZ] ;  /* 0x00000000fffff984 */ /* 0x000fe20000000800 */
[----:B------:R1:W-:Y:S06]  /*1f20*/  MEMBAR.ALL.CTA ;  /* 0x0000000000007992 */ /* 0x0003ec0000008000 */
[----:B-1----:R-:W1:Y:S01]  /*1f30*/  FENCE.VIEW.ASYNC.S ;  /* 0x00000000000073c6 */ /* 0x002e620000000000 */
[----:B------:R-:W-:-:S04]  /*1f40*/  PRMT R2, RZ, 0x654, R2 ;  /* 0x00000654ff027816 */ /* 0x000fc80000000002 */
[----:B-1----:R1:W-:Y:S01]  /*1f50*/  SYNCS.ARRIVE.TRANS64.RED.A1T0 RZ, [R2+URZ], RZ ;  /* 0x000000ff02ff79a7 */ /* 0x0023e200081004ff */
[----:B--2---:R-:W-:-:S13]  /*1f60*/  LOP3.LUT P2, RZ, R6, 0x1, RZ, 0xc0, !PT ;  /* 0x0000000106ff7812 */ /* 0x004fda000784c0ff */
[----:B------:R-:W-:Y:S01]  /*1f70*/  @P2 SHF.R.U32.HI R3, RZ, 0x10, R5 ;  /* 0x00000010ff032819 */ /* 0x000fe20000011605 */
[----:B------:R-:W-:Y:S01]  /*1f80*/  VOTEU.ANY UP0, P2 ;  /* 0x0000000000ff7886 */ /* 0x000fe20001000100 */
[----:B------:R-:W-:Y:S02]  /*1f90*/  @P2 MOV R13, R4 ;  /* 0x00000004000d2202 */ /* 0x000fe40000000f00 */
[----:B------:R-:W-:Y:S02]  /*1fa0*/  @P2 R2UR.BROADCAST UR8, R3 ;  /* 0x00000000030822ca */ /* 0x000fe400008e0000 */
[----:B------:R-:W-:-:S11]  /*1fb0*/  @P2 LOP3.LUT R11, R5, 0xffff, RZ, 0xc0, !PT ;  /* 0x0000ffff050b2812 */ /* 0x000fd600078ec0ff */
[----:B------:R-:W-:Y:S01]  /*1fc0*/  @UP0 UMOV UR36, UR8 ;  /* 0x0000000800240c82 */ /* 0x000fe20008000000 */
[----:B-1----:R-:W-:Y:S05]  /*1fd0*/  @!P0 BRA `(.L_x_34) ;  /* 0x0000000000b88947 */ /* 0x002fea0003800000 */
[----:B------:R-:W4:Y:S01]  /*1fe0*/  LDC.64 R4, c[0x0][0xb18] ;  /* 0x0002c600ff047b82 */ /* 0x000f220000000a00 */
[----:B------:R-:W-:-:S07]  /*1ff0*/  ISETP.NE.AND P3, PT, R40, 0x1, PT ;  /* 0x000000012800780c */ /* 0x000fce0003f65270 */
[----:B------:R-:W1:Y:S08]  /*2000*/  LDC.64 R6, c[0x0][0xb10] ;  /* 0x0002c400ff067b82 */ /* 0x000e700000000a00 */
[----:B------:R-:W2:Y:S08]  /*2010*/  LDC R16, c[0x0][0xb20] ;  /* 0x0002c800ff107b82 */ /* 0x000eb00000000800 */
[----:B------:R-:W3:Y:S01]  /*2020*/  LDC R18, c[0x0][0xb0c] ;  /* 0x0002c300ff127b82 */ /* 0x000ee20000000800 */
[----:B----4-:R-:W-:Y:S01]  /*2030*/  IMAD.HI.U32 R17, R0, R5, RZ ;  /* 0x0000000500117227 */ /* 0x010fe200078e00ff */
[----:B------:R-:W-:-:S03]  /*2040*/  ISETP.NE.AND P0, PT, R4, 0x1, PT ;  /* 0x000000010400780c */ /* 0x000fc60003f05270 */
[----:B------:R-:W-:-:S03]  /*2050*/  IMAD.HI.U32 R5, R11, R5, RZ ;  /* 0x000000050b057227 */ /* 0x000fc600078e00ff */
[----:B------:R-:W4:Y:S01]  /*2060*/  LDC.64 R2, c[0x0][0xb28] ;  /* 0x0002ca00ff027b82 */ /* 0x000f220000000a00 */
[----:B-1----:R-:W-:-:S04]  /*2070*/  IMAD.HI.U32 R20, R9, R6, RZ ;  /* 0x0000000609147227 */ /* 0x002fc800078e00ff */
[----:B------:R-:W-:Y:S01]  /*2080*/  IMAD.HI.U32 R22, R13, R6, RZ ;  /* 0x000000060d167227 */ /* 0x000fe200078e00ff */
[----:B------:R-:W-:Y:S02]  /*2090*/  SHF.R.U32.HI R20, RZ, R7, R20 ;  /* 0x00000007ff147219 */ /* 0x000fe40000011614 */
[-C--:B--2---:R-:W-:Y:S02]  /*20a0*/  SHF.R.U32.HI R17, RZ, R16.reuse, R17 ;  /* 0x00000010ff117219 */ /* 0x084fe40000011611 */
[----:B------:R-:W-:Y:S02]  /*20b0*/  SHF.R.U32.HI R16, RZ, R16, R5 ;  /* 0x00000010ff107219 */ /* 0x000fe40000011605 */
[----:B------:R-:W-:Y:S02]  /*20c0*/  SEL R17, R0, R17, !P0 ;  /* 0x0000001100117207 */ /* 0x000fe40004000000 */
[----:B------:R-:W-:Y:S02]  /*20d0*/  SHF.R.U32.HI R22, RZ, R7, R22 ;  /* 0x00000007ff167219 */ /* 0x000fe40000011616 */
[----:B---3--:R-:W-:-:S02]  /*20e0*/  ISETP.NE.AND P1, PT, R18, 0x1, PT ;  /* 0x000000011200780c */ /* 0x008fc40003f25270 */
[----:B------:R-:W-:Y:S02]  /*20f0*/  SEL R5, R11, R16, !P0 ;  /* 0x000000100b057207 */ /* 0x000fe40004000000 */
[----:B------:R-:W-:Y:S02]  /*2100*/  SEL R19, R9, R20, !P1 ;  /* 0x0000001409137207 */ /* 0x000fe40004800000 */
[----:B------:R-:W-:Y:S01]  /*2110*/  SEL R7, R13, R22, !P1 ;  /* 0x000000160d077207 */ /* 0x000fe20004800000 */
[----:B----4-:R-:W-:-:S04]  /*2120*/  IMAD.HI.U32 R20, R17, R2, RZ ;  /* 0x0000000211147227 */ /* 0x010fc800078e00ff */
[----:B------:R-:W-:Y:S01]  /*2130*/  IMAD.HI.U32 R6, R19, R2, RZ ;  /* 0x0000000213067227 */ /* 0x000fe200078e00ff */
[----:B------:R-:W-:-:S04]  /*2140*/  @P3 SHF.R.U32.HI R17, RZ, R3, R20 ;  /* 0x00000003ff113219 */ /* 0x000fc80000011614 */
        /* <DEDUP_REMOVED lines=8> */
[----:B------:R-:W-:-:S04]  /*21d0*/  @!P0 IMAD.HI.U32 R16, R7, R2, RZ ;  /* 0x0000000207108227 */ /* 0x000fc800078e00ff */
[----:B------:R-:W-:Y:S01]  /*21e0*/  IMAD.MOV R2, RZ, RZ, -R6 ;  /* 0x000000ffff027224 */ /* 0x000fe200078e0a06 */
[----:B------:R-:W-:-:S03]  /*21f0*/  @!P0 SHF.R.U32.HI R16, RZ, R3, R16 ;  /* 0x00000003ff108219 */ /* 0x000fc60000011610 */
[----:B------:R-:W-:Y:S01]  /*2200*/  IMAD R2, R40, R2, R5 ;  /* 0x0000000228027224 */ /* 0x000fe200078e0205 */
[----:B------:R-:W-:Y:S02]  /*2210*/  @!P0 SEL R3, R7, R16, !P3 ;  /* 0x0000001007038207 */ /* 0x000fe40005800000 */
[----:B------:R-:W-:-:S03]  /*2220*/  IADD3 R16, PT, PT, -R5, RZ, RZ ;  /* 0x000000ff05107210 */ /* 0x000fc60007ffe1ff */
[--C-:B------:R-:W-:Y:S02]  /*2230*/  @!P0 IMAD.IADD R6, R6, 0x1, -R3.reuse ;  /* 0x0000000106068824 */ /* 0x100fe400078e0a03 */
[----:B------:R-:W-:Y:S01]  /*2240*/  @!P0 IMAD R3, R2, R19, R3 ;  /* 0x0000001302038224 */ /* 0x000fe200078e0203 */
[----:B------:R-:W-:Y:S01]  /*2250*/  IADD3 R2, PT, PT, -R7, RZ, RZ ;  /* 0x000000ff07027210 */ /* 0x000fe20007ffe1ff */
[----:B------:R-:W-:Y:S02]  /*2260*/  @!P0 IMAD R5, R40, R6, R7 ;  /* 0x0000000628058224 */ /* 0x000fe400078e0207 */
[----:B------:R-:W-:Y:S02]  /*2270*/  IMAD R11, R4, R16, R11 ;  /* 0x00000010040b7224 */ /* 0x000fe400078e020b */
[----:B------:R-:W-:Y:S02]  /*2280*/  @!P0 IMAD.MOV.U32 R7, RZ, RZ, R3 ;  /* 0x000000ffff078224 */ /* 0x000fe400078e0003 */
[----:B------:R-:W-:-:S02]  /*2290*/  IMAD R2, R18, R2, R13 ;  /* 0x0000000212027224 */ /* 0x000fc400078e020d */
[----:B------:R-:W-:Y:S02]  /*22a0*/  IMAD R11, R5, R4, R11 ;  /* 0x00000004050b7224 */ /* 0x000fe400078e020b */
[----:B------:R-:W-:Y:S02]  /*22b0*/  IMAD R13, R7, R18, R2 ;  /* 0x00000012070d7224 */ /* 0x000fe400078e0202 */
.L_x_34:
[----:B------:R-:W1:Y:S02]  /*22c0*/  LDCU UR8, c[0x0][0xb30] ;  /* 0x00016600ff0877ac */ /* 0x000e640008000800 */
[----:B-1----:R-:W-:-:S09]  /*22d0*/  UISETP.NE.AND UP0, UPT, UR8, 0x1, UPT ;  /* 0x000000010800788c */ /* 0x002fd2000bf05270 */
[----:B------:R-:W-:Y:S05]  /*22e0*/  BRA.U UP0, `(.L_x_35) ;  /* 0x0000000100407547 */ /* 0x000fea000b800000 */
[----:B------:R-:W1:Y:S08]  /*22f0*/  LDC.64 R4, c[0x0][0xb10] ;  /* 0x0002c400ff047b82 */ /* 0x000e700000000a00 */
[----:B------:R-:W2:Y:S08]  /*2300*/  LDC.64 R2, c[0x0][0xb18] ;  /* 0x0002c600ff027b82 */ /* 0x000eb00000000a00 */
[----:B------:R-:W3:Y:S08]  /*2310*/  LDC R6, c[0x0][0xb20] ;  /* 0x0002c800ff067b82 */ /* 0x000ef00000000800 */
[----:B------:R-:W4:Y:S01]  /*2320*/  LDC R16, c[0x0][0xb0c] ;  /* 0x0002c300ff107b82 */ /* 0x000f220000000800 */
[----:B-1----:R-:W-:-:S05]  /*2330*/  IMAD.HI.U32 R4, R13, R4, RZ ;  /* 0x000000040d047227 */ /* 0x002fca00078e00ff */
[----:B------:R-:W-:Y:S01]  /*2340*/  SHF.R.U32.HI R4, RZ, R5, R4 ;  /* 0x00000005ff047219 */ /* 0x000fe20000011604 */
[----:B--2---:R-:W-:Y:S01]  /*2350*/  IMAD.HI.U32 R3, R11, R3, RZ ;  /* 0x000000030b037227 */ /* 0x004fe200078e00ff */
[----:B------:R-:W-:-:S04]  /*2360*/  ISETP.NE.AND P0, PT, R2, 0x1, PT ;  /* 0x000000010200780c */ /* 0x000fc80003f05270 */
[----:B---3--:R-:W-:-:S04]  /*2370*/  SHF.R.U32.HI R6, RZ, R6, R3 ;  /* 0x00000006ff067219 */ /* 0x008fc80000011603 */
[----:B------:R-:W-:Y:S02]  /*2380*/  SEL R3, R11, R6, !P0 ;  /* 0x000000060b037207 */ /* 0x000fe40004000000 */
[----:B----4-:R-:W-:-:S04]  /*2390*/  ISETP.NE.AND P1, PT, R16, 0x1, PT ;  /* 0x000000011000780c */ /* 0x010fc80003f25270 */
[----:B------:R-:W-:-:S05]  /*23a0*/  SEL R4, R13, R4, !P1 ;  /* 0x000000040d047207 */ /* 0x000fca0004800000 */
[----:B------:R-:W-:Y:S02]  /*23b0*/  IMAD.IADD R5, R3, 0x1, -R4 ;  /* 0x0000000103057824 */ /* 0x000fe400078e0a04 */
[----:B------:R-:W-:Y:S02]  /*23c0*/  IMAD.IADD R3, R4, 0x1, -R3 ;  /* 0x0000000104037824 */ /* 0x000fe400078e0a03 */
[----:B------:R-:W-:Y:S02]  /*23d0*/  IMAD R13, R5, R16, R13 ;  /* 0x00000010050d7224 */ /* 0x000fe400078e020d */
[----:B------:R-:W-:-:S07]  /*23e0*/  IMAD R11, R3, R2, R11 ;  /* 0x00000002030b7224 */ /* 0x000fce00078e020b */
.L_x_35:
[----:B------:R-:W-:Y:S01]  /*23f0*/  VIADD R14, R14, 0x1 ;  /* 0x000000010e0e7836 */ /* 0x000fe20000000000 */
[----:B------:R-:W-:Y:S01]  /*2400*/  PLOP3.LUT P1, PT, PT, PT, PT, 0x80, 0x8 ;  /* 0x000000000008781c */ /* 0x000fe20003f2f070 */
[----:B------:R-:W-:Y:S02]  /*2410*/  IMAD.IADD R21, R13, 0x1, R96 ;  /* 0x000000010d157824 */ /* 0x000fe400078e0260 */
[----:B------:R-:W-:Y:S01]  /*2420*/  IMAD.IADD R20, R11, 0x1, R94 ;  /* 0x000000010b147824 */ /* 0x000fe200078e025e */
[----:B------:R-:W-:-:S04]  /*2430*/  ISETP.NE.AND P0, PT, R14, 0x2, PT ;  /* 0x000000020e00780c */ /* 0x000fc80003f05270 */
[----:B------:R-:W-:Y:S02]  /*2440*/  SEL R3, RZ, 0x1, P0 ;  /* 0x00000001ff037807 */ /* 0x000fe40000000000 */
[----:B------:R-:W-:Y:S02]  /*2450*/  SEL R14, R14, RZ, P0 ;  /* 0x000000ff0e0e7207 */ /* 0x000fe40000000000 */
[----:B------:R-:W-:Y:S01]  /*2460*/  LOP3.LUT R12, R12, R3, RZ, 0x3c, !PT ;  /* 0x000000030c0c7212 */ /* 0x000fe200078e3cff */
[----:B------:R-:W-:Y:S06]  /*2470*/  @P2 BRA `(.L_x_36) ;  /* 0xfffffff000982947 */ /* 0x000fec000383ffff */
[----:B------:R-:W-:Y:S01]  /*2480*/  UIADD3 UR4, UPT, UPT, UR4, 0x88, URZ ;  /* 0x0000008804047890 */ /* 0x000fe2000fffe0ff */
[----:B------:R-:W-:-:S03]  /*2490*/  SHF.L.U32 R3, R15, 0x1f, RZ ;  /* 0x0000001f0f037819 */ /* 0x000fc600000006ff */
[----:B------:R-:W-:-:S09]  /*24a0*/  ULEA UR5, UR6, UR4, 0x3 ;  /* 0x0000000406057291 */ /* 0x000fd2000f8e18ff */
[----:B------:R-:W1:Y:S02]  /*24b0*/  SYNCS.PHASECHK.TRANS64.TRYWAIT P0, [UR5], R3 ;  /* 0x00000003ff0075a7 */ /* 0x000e640008001105 */
[----:B-1----:R-:W-:Y:S05]  /*24c0*/  @!P0 BRA `(.L_x_37) ;  /* 0x00000054009c8947 */ /* 0x002fea0003800000 */
.L_x_124:
[----:B------:R-:W-:-:S04]  /*24d0*/  UIADD3 UR6, UPT, UPT, UR6, 0x1, URZ ;  /* 0x0000000106067890 */ /* 0x000fc8000fffe0ff */
[----:B------:R-:W-:-:S04]  /*24e0*/  UISETP.NE.AND UP0, UPT, UR6, 0x11, UPT ;  /* 0x000000110600788c */ /* 0x000fc8000bf05270 */
[----:B------:R-:W-:Y:S02]  /*24f0*/  USEL UR7, URZ, 0x1, UP0 ;  /* 0x00000001ff077887 */ /* 0x000fe40008000000 */
[----:B------:R-:W-:-:S04]  /*2500*/  USEL UR6, UR6, URZ, UP0 ;  /* 0x000000ff06067287 */ /* 0x000fc80008000000 */
[----:B------:R-:W-:Y:S01]  /*2510*/  ULEA UR5, UR6, UR4, 0x3 ;  /* 0x0000000406057291 */ /* 0x000fe2000f8e18ff */
[----:B------:R-:W-:-:S04]  /*2520*/  LOP3.LUT R2, R15, UR7, RZ, 0x3c, !PT ;  /* 0x000000070f027c12 */ /* 0x000fc8000f8e3cff */
[----:B-1----:R-:W-:-:S04]  /*2530*/  SHF.L.U32 R3, R2, 0x1f, RZ ;  /* 0x0000001f02037819 */ /* 0x002fc800000006ff */
[----:B------:R-:W1:Y:S02]  /*2540*/  SYNCS.PHASECHK.TRANS64.TRYWAIT P0, [UR5], R3 ;  /* 0x00000003ff0075a7 */ /* 0x000e640008001105 */
[----:B-1----:R-:W-:Y:S05]  /*2550*/  @!P0 BRA `(.L_x_38) ;  /* 0x0000005400908947 */ /* 0x002fea0003800000 */
.L_x_126:
        /* <DEDUP_REMOVED lines=9> */
.L_x_128:
        /* <DEDUP_REMOVED lines=9> */
.L_x_130:
        /* <DEDUP_REMOVED lines=9> */
.L_x_132:
        /* <DEDUP_REMOVED lines=9> */
.L_x_134:
        /* <DEDUP_REMOVED lines=9> */
.L_x_136:
        /* <DEDUP_REMOVED lines=9> */
.L_x_138:
        /* <DEDUP_REMOVED lines=9> */
.L_x_140:
        /* <DEDUP_REMOVED lines=9> */
.L_x_142:
        /* <DEDUP_REMOVED lines=9> */
.L_x_144:
        /* <DEDUP_REMOVED lines=9> */
.L_x_146:
        /* <DEDUP_REMOVED lines=9> */
.L_x_148:
        /* <DEDUP_REMOVED lines=9> */
.L_x_150:
        /* <DEDUP_REMOVED lines=9> */
.L_x_152:
        /* <DEDUP_REMOVED lines=9> */
.L_x_154:
[----:B------:R-:W-:-:S04]  /*2d40*/  UIADD3 UR6, UPT, UPT, UR6, 0x1, URZ ;  /* 0x0000000106067890 */ /* 0x000fc8000fffe0ff */
[----:B------:R-:W-:-:S04]  /*2d50*/  UISETP.NE.AND UP0, UPT, UR6, 0x11, UPT ;  /* 0x000000110600788c */ /* 0x000fc8000bf05270 */
[----:B------:R-:W-:Y:S02]  /*2d60*/  USEL UR5, URZ, 0x1, UP0 ;  /* 0x00000001ff057887 */ /* 0x000fe40008000000 */
[----:B------:R-:W-:-:S04]  /*2d70*/  USEL UR6, UR6, URZ, UP0 ;  /* 0x000000ff06067287 */ /* 0x000fc80008000000 */
[----:B------:R-:W-:Y:S01]  /*2d80*/  ULEA UR6, UR6, UR4, 0x3 ;  /* 0x0000000406067291 */ /* 0x000fe2000f8e18ff */
[----:B-1----:R-:W-:-:S04]  /*2d90*/  LOP3.LUT R3, R2, UR5, RZ, 0x3c, !PT ;  /* 0x0000000502037c12 */ /* 0x002fc8000f8e3cff */
[----:B------:R-:W-:Y:S01]  /*2da0*/  SHF.L.U32 R3, R3, 0x1f, RZ ;  /* 0x0000001f03037819 */ /* 0x000fe200000006ff */
[----:B----4-:R-:W-:-:S07]  /*2db0*/  IMAD.U32 R0, RZ, RZ, UR6 ;  /* 0x00000006ff007e24 */ /* 0x010fce000f8e00ff */
.L_x_53:
[----:B-1----:R1:W2:Y:S02]  /*2dc0*/  SYNCS.PHASECHK.TRANS64.TRYWAIT P0, [R0+URZ], R3 ;  /* 0x00000003000075a7 */ /* 0x0022a400080011ff */
[----:B--2---:R-:W-:Y:S05]  /*2dd0*/  @!P0 NANOSLEEP.SYNCS 0x989680 ;  /* 0x009896800000895d */ /* 0x004fea0003900000 */
[----:B------:R-:W2:Y:S02]  /*2de0*/  @!P0 SYNCS.PHASECHK.TRANS64 P0, [R0+URZ], R3 ;  /* 0x00000003000085a7 */ /* 0x000ea400080010ff */
[----:B--2---:R-:W-:Y:S05]  /*2df0*/  @P0 EXIT ;  /* 0x000000000000094d */ /* 0x004fea0003800000 */
[----:B------:R-:W-:Y:S05]  /*2e00*/  BRA `(.L_x_53) ;  /* 0xfffffffc00ec7947 */ /* 0x000fea000383ffff */
.L_x_18:
[----:B------:R-:W-:-:S04]  /*2e10*/  UISETP.NE.AND UP1, UPT, UR37, URZ, UPT ;  /* 0x000000ff2500728c */ /* 0x000fc8000bf25270 */
[----:B------:R-:W-:-:S09]  /*2e20*/  UISETP.NE.OR UP1, UPT, UR8, 0x1, UP1 ;  /* 0x000000010800788c */ /* 0x000fd20008f25670 */
[----:B------:R-:W-:Y:S05]  /*2e30*/  BRA.U UP1, `(.L_x_54) ;  /* 0x0000000501487547 */ /* 0x000fea000b800000 */
[----:B------:R-:W-:Y:S01]  /*2e40*/  ISETP.NE.AND P2, PT, R2, RZ, PT ;  /* 0x000000ff0200720c */ /* 0x000fe20003f45270 */
[----:B------:R-:W-:Y:S01]  /*2e50*/  IMAD.MOV.U32 R12, RZ, RZ, 0x1 ;  /* 0x00000001ff0c7424 */ /* 0x000fe200078e00ff */
[----:B------:R-:W-:Y:S02]  /*2e60*/  CS2R R10, SRZ ;  /* 0x00000000000a7805 */ /* 0x000fe4000001ff00 */
[----:B------:R-:W-:Y:S01]  /*2e70*/  CS2R R8, SRZ ;  /* 0x0000000000087805 */ /* 0x000fe2000001ff00 */
[----:B------:R-:W-:Y:S01]  /*2e80*/  UMOV UR4, 0x400 ;  /* 0x0000040000047882 */ /* 0x000fe20000000000 */
[----:B------:R-:W-:Y:S01]  /*2e90*/  UMOV UR6, URZ ;  /* 0x000000ff00067c82 */ /* 0x000fe20008000000 */
[----:B------:R-:W-:-:S12]  /*2ea0*/  ULEA UR37, UR37, UR4, 0x18 ;  /* 0x0000000425257291 */ /* 0x000fd8000f8ec0ff */
.L_x_58:
[----:B------:R-:W-:Y:S02]  /*2eb0*/  LEA R0, R8, UR37, 0x3 ;  /* 0x0000002508007c11 */ /* 0x000fe4000f8e18ff */
[----:B------:R-:W-:-:S03]  /*2ec0*/  SHF.L.U32 R5, R9, 0x1f, RZ ;  /* 0x0000001f09057819 */ /* 0x000fc600000006ff */
[----:B------:R-:W-:Y:S01]  /*2ed0*/  VIADD R4, R0, 0x1b0 ;  /* 0x000001b000047836 */ /* 0x000fe20000000000 */
[----:B------:R-:W1:Y:S02]  /*2ee0*/  SYNCS.PHASECHK.TRANS64.TRYWAIT P0, [R0+URZ+0x1a0], R5 ;  /* 0x0001a005000075a7 */ /* 0x000e6400080011ff */
[----:B-1----:R-:W-:Y:S05]  /*2ef0*/  @!P0 BRA `(.L_x_55) ;  /* 0x0000005000908947 */ /* 0x002fea0003800000 */
.L_x_155:
[----:B------:R-:W-:Y:S01]  /*2f00*/  ULEA UR5, UR6, UR37, 0x3 ;  /* 0x0000002506057291 */ /* 0x000fe2000f8e18ff */
[----:B------:R-:W-:Y:S02]  /*2f10*/  PRMT R4, RZ, 0x654, R4 ;  /* 0x00000654ff047816 */ /* 0x000fe40000000004 */
[----:B-1----:R-:W-:Y:S01]  /*2f20*/  SHF.L.U32 R5, R12, 0x1f, RZ ;  /* 0x0000001f0c057819 */ /* 0x002fe200000006ff */
[----:B------:R-:W-:Y:S01]  /*2f30*/  UIADD3 UR4, UPT, UPT, UR5, 0x140, URZ ;  /* 0x0000014005047890 */ /* 0x000fe2000fffe0ff */
[----:B------:R1:W-:Y:S05]  /*2f40*/  SYNCS.ARRIVE.TRANS64.RED.A1T0 RZ, [R4+URZ], RZ ;  /* 0x000000ff04ff79a7 */ /* 0x0003ea00081004ff */
[----:B------:R-:W-:Y:S01]  /*2f50*/  IMAD.U32 R7, RZ, RZ, UR4 ;  /* 0x00000004ff077e24 */ /* 0x000fe2000f8e00ff */
[----:B------:R-:W2:Y:S04]  /*2f60*/  SYNCS.PHASECHK.TRANS64.TRYWAIT P0, [UR5+0x150], R5 ;  /* 0x00015005ff0075a7 */ /* 0x000ea80008001105 */
[----:B------:R-:W-:Y:S01]  /*2f70*/  PRMT R6, R2, 0x654, R7 ;  /* 0x0000065402067816 */ /* 0x000fe20000000007 */
[----:B-1----:R-:W-:Y:S01]  /*2f80*/  @!P2 IMAD.MOV.U32 R4, RZ, RZ, 0x10 ;  /* 0x00000010ff04a424 */ /* 0x002fe200078e00ff */
[----:B--2---:R-:W-:Y:S06]  /*2f90*/  @!P0 BRA `(.L_x_56) ;  /* 0x00000050007c8947 */ /* 0x004fec0003800000 */
.L_x_157:
[----:B------:R-:W-:Y:S01]  /*2fa0*/  ULEA UR4, UR6, UR37, 0x4 ;  /* 0x0000002506047291 */ /* 0x000fe2000f8e20ff */
[----:B------:R-:W-:Y:S01]  /*2fb0*/  SEL R3, R6, R3, !P2 ;  /* 0x0000000306037207 */ /* 0x000fe20005000000 */
[----:B------:R-:W-:Y:S01]  /*2fc0*/  UIADD3 UR5, UPT, UPT, UR5, 0x140, URZ ;  /* 0x0000014005057890 */ /* 0x000fe2000fffe0ff */
[----:B-1----:R-:W-:Y:S01]  /*2fd0*/  LEA R0, R11, UR37, 0x3 ;  /* 0x000000250b007c11 */ /* 0x002fe2000f8e18ff */
[----:B------:R-:W-:Y:S01]  /*2fe0*/  UIADD3 UR4, UPT, UPT, UR4, 0x1d0, URZ ;  /* 0x000001d004047890 */ /* 0x000fe2000fffe0ff */
[----:B------:R-:W-:Y:S01]  /*2ff0*/  SHF.L.U32 R5, R10, 0x1f, RZ ;  /* 0x0000001f0a057819 */ /* 0x000fe200000006ff */
[----:B------:R1:W-:Y:S01]  /*3000*/  @!P2 SYNCS.ARRIVE.TRANS64.RED RZ, [R3+URZ], R4 ;  /* 0x0000000403ffa9a7 */ /* 0x0003e200080004ff */
[----:B------:R-:W-:Y:S01]  /*3010*/  UIADD3 UR6, UPT, UPT, UR6, 0x1, URZ ;  /* 0x0000000106067890 */ /* 0x000fe2000fffe0ff */
[----:B------:R-:W-:-:S03]  /*3020*/  VIADD R8, R8, 0x1 ;  /* 0x0000000108087836 */ /* 0x000fc60000000000 */
[----:B------:R-:W-:Y:S02]  /*3030*/  UISETP.NE.AND UP0, UPT, UR6, 0x2, UPT ;  /* 0x000000020600788c */ /* 0x000fe4000bf05270 */
[----:B------:R-:W-:Y:S06]  /*3040*/  UGETNEXTWORKID.BROADCAST [UR4], [UR5] ;  /* 0x00000000040073ca */ /* 0x000fec0008000100 */
[----:B------:R-:W-:Y:S01]  /*3050*/  USEL UR4, URZ, 0x1, UP0 ;  /* 0x00000001ff047887 */ /* 0x000fe20008000000 */
[----:B------:R-:W-:Y:S01]  /*3060*/  ISETP.NE.AND P0, PT, R8, 0x2, PT ;  /* 0x000000020800780c */ /* 0x000fe20003f05270 */
[----:B------:R-:W-:Y:S01]  /*3070*/  USEL UR6, UR6, URZ, UP0 ;  /* 0x000000ff06067287 */ /* 0x000fe20008000000 */
[----:B------:R-:W2:Y:S03]  /*3080*/  SYNCS.PHASECHK.TRANS64.TRYWAIT P1, [R0+URZ+0x140], R5 ;  /* 0x00014005000075a7 */ /* 0x000ea600080211ff */
[----:B------:R-:W-:Y:S01]  /*3090*/  LOP3.LUT R12, R12, UR4, RZ, 0x3c, !PT ;  /* 0x000000040c0c7c12 */ /* 0x000fe2000f8e3cff */
[----:B-12---:R-:W-:Y:S07]  /*30a0*/  @!P1 BRA `(.L_x_57) ;  /* 0x0000005000509947 */ /* 0x006fee0003800000 */
.L_x_158:
[C---:B------:R-:W-:Y:S01]  /*30b0*/  LEA R4, R11.reuse, UR37, 0x4 ;  /* 0x000000250b047c11 */ /* 0x040fe2000f8e20ff */
[----:B-1----:R-:W-:Y:S01]  /*30c0*/  VIADD R0, R0, 0x150 ;  /* 0x0000015000007836 */ /* 0x002fe20000000000 */
[----:B------:R-:W-:Y:S01]  /*30d0*/  SEL R8, R8, RZ, P0 ;  /* 0x000000ff08087207 */ /* 0x000fe20000000000 */
[----:B------:R-:W-:-:S03]  /*30e0*/  VIADD R11, R11, 0x1 ;  /* 0x000000010b0b7836 */ /* 0x000fc60000000000 */
[----:B------:R-:W1:Y:S01]  /*30f0*/  LDS.128 R4, [R4+0x1d0] ;  /* 0x0001d00004047984 */ /* 0x000e620000000c00 */
[----:B------:R-:W-:Y:S02]  /*3100*/  PRMT R0, RZ, 0x654, R0 ;  /* 0x00000654ff007816 */ /* 0x000fe40000000000 */
[C---:B------:R-:W-:Y:S01]  /*3110*/  ISETP.NE.AND P1, PT, R11.reuse, 0x2, PT ;  /* 0x000000020b00780c */ /* 0x040fe20003f25270 */
[----:B------:R-:W-:Y:S01]  /*3120*/  @!PT LDS RZ, [RZ] ;  /* 0x00000000fffff984 */ /* 0x000fe20000000800 */
[----:B------:R-:W-:Y:S01]  /*3130*/  @!PT LDS RZ, [RZ] ;  /* 0x00000000fffff984 */ /* 0x000fe20000000800 */
[----:B------:R-:W-:Y:S01]  /*3140*/  @!PT LDS RZ, [RZ] ;  /* 0x00000000fffff984 */ /* 0x000fe20000000800 */
[----:B------:R-:W-:Y:S01]  /*3150*/  @!PT LDS RZ, [RZ] ;  /* 0x00000000fffff984 */ /* 0x000fe20000000800 */
[----:B------:R2:W-:Y:S06]  /*3160*/  MEMBAR.ALL.CTA ;  /* 0x0000000000007992 */ /* 0x0005ec0000008000 */
[----:B--2---:R-:W2:Y:S01]  /*3170*/  FENCE.VIEW.ASYNC.S ;  /* 0x00000000000073c6 */ /* 0x004ea20000000000 */
[----:B------:R-:W-:Y:S01]  /*3180*/  SEL R11, R11, RZ, P1 ;  /* 0x000000ff0b0b7207 */ /* 0x000fe20000800000 */
[----:B--2---:R2:W-:Y:S01]  /*3190*/  SYNCS.ARRIVE.TRANS64.RED.A1T0 RZ, [R0+URZ], RZ ;  /* 0x000000ff00ff79a7 */ /* 0x0045e200081004ff */
[----:B-1----:R-:W-:-:S02]  /*31a0*/  LOP3.LUT P3, RZ, R6, 0x1, RZ, 0xc0, !PT ;  /* 0x0000000106ff7812 */ /* 0x002fc4000786c0ff */
[----:B------:R-:W-:-:S04]  /*31b0*/  SEL R5, RZ, 0x1, P1 ;  /* 0x00000001ff057807 */ /* 0x000fc80000800000 */
[----:B------:R-:W-:Y:S02]  /*31c0*/  LOP3.LUT R10, R10, R5, RZ, 0x3c, !PT ;  /* 0x000000050a0a7212 */ /* 0x000fe400078e3cff */
[----:B--2---:R-:W-:-:S04]  /*31d0*/  SEL R0, RZ, 0x1, P0 ;  /* 0x00000001ff007807 */ /* 0x004fc80000000000 */
[----:B------:R-:W-:Y:S01]  /*31e0*/  LOP3.LUT R9, R9, R0, RZ, 0x3c, !PT ;  /* 0x0000000009097212 */ /* 0x000fe200078e3cff */
[----:B------:R-:W-:Y:S06]  /*31f0*/  @P3 BRA `(.L_x_58) ;  /* 0xfffffffc002c3947 */ /* 0x000fec000383ffff */
[----:B------:R-:W-:Y:S01]  /*3200*/  ULEA UR5, UR6, UR37, 0x3 ;  /* 0x0000002506057291 */ /* 0x000fe2000f8e18ff */
[----:B------:R-:W-:-:S08]  /*3210*/  SHF.L.U32 R3, R12, 0x1f, RZ ;  /* 0x0000001f0c037819 */ /* 0x000fd000000006ff */
[----:B------:R-:W1:Y:S02]  /*3220*/  SYNCS.PHASECHK.TRANS64 P0, [UR5+0x150], R3 ;  /* 0x00015003ff0075a7 */ /* 0x000e640008001005 */
[----:B-1----:R-:W-:Y:S05]  /*3230*/  @P0 BRA `(.L_x_59) ;  /* 0x0000000000080947 */ /* 0x002fea0003800000 */
[----:B------:R-:W1:Y:S02]  /*3240*/  SYNCS.PHASECHK.TRANS64.TRYWAIT P0, [UR5+0x150], R3 ;  /* 0x00015003ff0075a7 */ /* 0x000e640008001105 */
[----:B-1----:R-:W-:Y:S05]  /*3250*/  @!P0 BRA `(.L_x_60) ;  /* 0x0000004c00f88947 */ /* 0x002fea0003800000 */
.L_x_59:
[----:B------:R-:W-:-:S04]  /*3260*/  UIADD3 UR4, UPT, UPT, UR6, 0x1, URZ ;  /* 0x0000000106047890 */ /* 0x000fc8000fffe0ff */
[----:B------:R-:W-:-:S04]  /*3270*/  UISETP.NE.AND UP0, UPT, UR4, 0x2, UPT ;  /* 0x000000020400788c */ /* 0x000fc8000bf05270 */
[----:B------:R-:W-:Y:S02]  /*3280*/  USEL UR7, URZ, 0x1, UP0 ;  /* 0x00000001ff077887 */ /* 0x000fe40008000000 */
[----:B------:R-:W-:-:S04]  /*3290*/  USEL UR4, UR4, URZ, UP0 ;  /* 0x000000ff04047287 */ /* 0x000fc80008000000 */
[----:B------:R-:W-:Y:S01]  /*32a0*/  ULEA UR4, UR4, UR37, 0x3 ;  /* 0x0000002504047291 */ /* 0x000fe2000f8e18ff */
[----:B-1----:R-:W-:-:S04]  /*32b0*/  LOP3.LUT R3, R12, UR7, RZ, 0x3c, !PT ;  /* 0x000000070c037c12 */ /* 0x002fc8000f8e3cff */
[----:B------:R-:W-:-:S04]  /*32c0*/  SHF.L.U32 R0, R3, 0x1f, RZ ;  /* 0x0000001f03007819 */ /* 0x000fc800000006ff */
[----:B------:R-:W1:Y:S02]  /*32d0*/  SYNCS.PHASECHK.TRANS64 P0, [UR4+0x150], R0 ;  /* 0x00015000ff0075a7 */ /* 0x000e640008001004 */
[----:B-1----:R-:W-:Y:S05]  /*32e0*/  @P0 EXIT ;  /* 0x000000000000094d */ /* 0x002fea0003800000 */
[----:B------:R-:W-:Y:S02]  /*32f0*/  SHF.L.U32 R3, R3, 0x1f, RZ ;  /* 0x0000001f03037819 */ /* 0x000fe400000006ff */
[----:B------:R-:W-:-:S07]  /*3300*/  MOV R0, UR4 ;  /* 0x0000000400007c02 */ /* 0x000fce0008000f00 */
.L_x_61:
[----:B-1----:R1:W2:Y:S02]  /*3310*/  SYNCS.PHASECHK.TRANS64.TRYWAIT P0, [R0+URZ+0x150], R3 ;  /* 0x00015003000075a7 */ /* 0x0022a400080011ff */
[----:B--2---:R-:W-:Y:S05]  /*3320*/  @!P0 NANOSLEEP.SYNCS 0x989680 ;  /* 0x009896800000895d */ /* 0x004fea0003900000 */
[----:B------:R-:W2:Y:S02]  /*3330*/  @!P0 SYNCS.PHASECHK.TRANS64 P0, [R0+URZ+0x150], R3 ;  /* 0x00015003000085a7 */ /* 0x000ea400080010ff */
[----:B--2---:R-:W-:Y:S05]  /*3340*/  @P0 EXIT ;  /* 0x000000000000094d */ /* 0x004fea0003800000 */
[----:B------:R-:W-:Y:S05]  /*3350*/  BRA `(.L_x_61) ;  /* 0xfffffffc00ec7947 */ /* 0x000fea000383ffff */
.L_x_54:
[----:B------:R-:W-:-:S09]  /*3360*/  UISETP.NE.AND UP1, UPT, UR8, URZ, UPT ;  /* 0x000000ff0800728c */ /* 0x000fd2000bf25270 */
[----:B------:R-:W-:Y:S05]  /*3370*/  BRA.U UP1, `(.L_x_62) ;  /* 0x0000000d01947547 */ /* 0x000fea000b800000 */
[----:B------:R-:W-:Y:S01]  /*3380*/  UMOV UR4, 0x40 ;  /* 0x0000004000047882 */ /* 0x000fe20000000000 */
[----:B------:R-:W-:Y:S01]  /*3390*/  NOP ;  /* 0x0000000000007918 */ /* 0x000fe20000000000 */
[----:B------:R-:W-:Y:S01]  /*33a0*/  ULEA UR4, UR37, UR4, 0x18 ;  /* 0x0000000425047291 */ /* 0x000fe2000f8ec0ff */
[----:B------:R-:W-:Y:S02]  /*33b0*/  UMOV UR5, 0x400 ;  /* 0x0000040000057882 */ /* 0x000fe40000000000 */
[----:B------:R-:W-:-:S06]  /*33c0*/  ULEA UR37, UR37, UR5, 0x18 ;  /* 0x0000000525257291 */ /* 0x000fcc000f8ec0ff */
[----:B------:R-:W1:Y:S02]  /*33d0*/  LDS.U8 R0, [UR4+0x1c] ;  /* 0x00001c04ff007984 */ /* 0x000e640008000000 */
[----:B-1----:R-:W-:-:S13]  /*33e0*/  ISETP.NE.AND P0, PT, R0, RZ, PT ;  /* 0x000000ff0000720c */ /* 0x002fda0003f05270 */
[----:B------:R-:W-:Y:S05]  /*33f0*/  @P0 BRA `(.L_x_63) ;  /* 0x0000000000580947 */ /* 0x000fea0003800000 */
[----:B------:R-:W-:-:S13]  /*3400*/  ELECT P0, URZ, PT ;  /* 0x0000000000ff782f */ /* 0x000fda0003800000 */
[----:B------:R-:W-:Y:S05]  /*3410*/  @!P0 BRA `(.L_x_64) ;  /* 0x0000000000608947 */ /* 0x000fea0003800000 */
[----:B------:R-:W-:Y:S01]  /*3420*/  UMOV UR5, 0x10 ;  /* 0x0000001000057882 */ /* 0x000fe20000000000 */
[----:B------:R-:W-:Y:S01]  /*3430*/  HFMA2 R0, -RZ, RZ, 0, 5.9604644775390625e-08 ;  /* 0x00000001ff007431 */ /* 0x000fe200000001ff */
[----:B------:R-:W-:-:S03]  /*3440*/  MOV R2, 0xffff ;  /* 0x0000ffff00027802 */ /* 0x000fc60000000f00 */
[----:B------:R-:W-:Y:S04]  /*3450*/  DEPBAR.LE SB1, 0x36 ;  /* 0x00009d800000791a */ /* 0x000fe80000000000 */
[----:B------:R-:W1:Y:S02]  /*3460*/  UTCATOMSWS.FIND_AND_SET.ALIGN UP0, UR5, UR5 ;  /* 0x00000005000575e3 */ /* 0x000e640008000800 */
[----:B-1----:R-:W-:Y:S01]  /*3470*/  MOV R3, UR5 ;  /* 0x0000000500037c02 */ /* 0x002fe20008000f00 */
[----:B------:R-:W-:Y:S06]  /*3480*/  BRA.U UP0, `(.L_x_65) ;  /* 0x0000000100187547 */ /* 0x000fec000b800000 */
.L_x_66:
[----:B------:R-:W-:Y:S05]  /*3490*/  NANOSLEEP 0x64 ;  /* 0x000000640000795d */ /* 0x000fea0003800000 */
[----:B------:R-:W-:-:S05]  /*34a0*/  UMOV UR5, 0x10 ;  /* 0x0000001000057882 */ /* 0x000fca0000000000 */
[----:B------:R-:W-:Y:S04]  /*34b0*/  DEPBAR.LE SB1, 0x36 ;  /* 0x00009d800000791a */ /* 0x000fe80000000000 */
[----:B------:R-:W1:Y:S02]  /*34c0*/  UTCATOMSWS.FIND_AND_SET.ALIGN UP0, UR5, UR5 ;  /* 0x00000005000575e3 */ /* 0x000e640008000800 */
[----:B-1----:R-:W-:Y:S01]  /*34d0*/  MOV R3, UR5 ;  /* 0x0000000500037c02 */ /* 0x002fe20008000f00 */
[----:B------:R-:W-:Y:S05]  /*34e0*/  BRA.U !UP0, `(.L_x_66) ;  /* 0xfffffffd08e87547 */ /* 0x000fea000b83ffff */
.L_x_65:
[-C--:B------:R-:W-:Y:S02]  /*34f0*/  SHF.L.U32 R2, R2, R3.reuse, RZ ;  /* 0x0000000302027219 */ /* 0x080fe400000006ff */
[----:B------:R-:W-:Y:S01]  /*3500*/  SHF.L.U32 R0, R0, R3, RZ ;  /* 0x0000000300007219 */ /* 0x000fe200000006ff */
[----:B------:R-:W-:Y:S02]  /*3510*/  IMAD.SHL.U32 R3, R3, 0x20, RZ ;  /* 0x0000002003037824 */ /* 0x000fe400078e00ff */
[----:B------:R1:W-:Y:S04]  /*3520*/  ATOMS.OR RZ, [UR4+0x14], R2 ;  /* 0x00001402ffff798c */ /* 0x0003e8000b000004 */
[----:B------:R1:W-:Y:S04]  /*3530*/  ATOMS.OR RZ, [UR4+0x18], R0 ;  /* 0x00001800ffff798c */ /* 0x0003e8000b000004 */
[----:B------:R1:W-:Y:S01]  /*3540*/  STS [UR37+0x1f0], R3 ;  /* 0x0001f003ff007988 */ /* 0x0003e20008000825 */
[----:B------:R-:W-:Y:S05]  /*3550*/  BRA `(.L_x_64) ;  /* 0x0000000000107947 */ /* 0x000fea0003800000 */
.L_x_63:
[----:B------:R-:W-:Y:S02]  /*3560*/  MOV R0, 0xffffffff ;  /* 0xffffffff00007802 */ /* 0x000fe40000000f00 */
[----:B------:R-:W-:-:S03]  /*3570*/  MOV R2, 0x35a0 ;  /* 0x000035a000027802 */ /* 0x000fc60000000f00 */
[----:B------:R1:W-:Y:S04]  /*3580*/  STS [UR37+0x1f0], R0 ;  /* 0x0001f000ff007988 */ /* 0x0003e80008000825 */
[----:B-1-3-5:R-:W-:Y:S05]  /*3590*/  CALL.REL.NOINC `($__internal_1_$__cuda_sm10x_tcgen05_guardrail_trap_phase_invalid_during_alloc) ;  /* 0x0000005000b47944 */ /* 0x02afea0003c00000 */
.L_x_64:
[----:B------:R-:W-:Y:S05]  /*35a0*/  WARPSYNC.ALL ;  /* 0x0000000000007948 */ /* 0x000fea0003800000 */
[----:B------:R-:W2:Y:S01]  /*35b0*/  S2UR UR6, SR_CgaCtaId ;  /* 0x00000000000679c3 */ /* 0x000ea20000008800 */
[----:B------:R-:W-:Y:S01]  /*35c0*/  UMOV UR4, 0x400 ;  /* 0x0000040000047882 */ /* 0x000fe20000000000 */
[----:B------:R-:W-:-:S06]  /*35d0*/  NOP ;  /* 0x0000000000007918 */ /* 0x000fcc0000000000 */
[----:B------:R-:W-:Y:S06]  /*35e0*/  BAR.ARV 0x6, 0xa0 ;  /* 0x0182800000007b1d */ /* 0x000fec0000002000 */
[----:B------:R-:W4:Y:S01]  /*35f0*/  LDCU UR7, c[0x0][0x38c] ;  /* 0x00007180ff0777ac */ /* 0x000f220008000800 */
[----:B------:R-:W-:Y:S01]  /*3600*/  IMAD.MOV.U32 R11, RZ, RZ, 0x1 ;  /* 0x00000001ff0b7424 */ /* 0x000fe200078e00ff */
[----:B------:R-:W-:Y:S01]  /*3610*/  CS2R R8, SRZ ;  /* 0x0000000000087805 */ /* 0x000fe2000001ff00 */
[----:B------:R-:W-:Y:S01]  /*3620*/  IMAD.MOV.U32 R10, RZ, RZ, RZ ;  /* 0x000000ffff0a7224 */ /* 0x000fe200078e00ff */
[----:B------:R-:W-:Y:S01]  /*3630*/  UMOV UR18, URZ ;  /* 0x000000ff00127c82 */ /* 0x000fe20008000000 */
[----:B------:R-:W-:Y:S01]  /*3640*/  UMOV UR17, URZ ;  /* 0x000000ff00117c82 */ /* 0x000fe20008000000 */
[----:B------:R-:W-:Y:S01]  /*3650*/  UMOV UR22, 0x0 ;  /* 0x0000000000167882 */ /* 0x000fe20000000000 */
[----:B------:R-:W-:Y:S01]  /*3660*/  UMOV UR23, 0x4200410 ;  /* 0x0420041000177882 */ /* 0x000fe20000000000 */
[----:B------:R-:W-:Y:S01]  /*3670*/  UMOV UR20, 0x0 ;  /* 0x0000000000147882 */ /* 0x000fe20000000000 */
[----:B------:R-:W-:Y:S01]  /*3680*/  UMOV UR21, 0x4200410 ;  /* 0x0420041000157882 */ /* 0x000fe20000000000 */
[----:B--2---:R-:W-:Y:S01]  /*3690*/  ULEA UR6, UR6, UR4, 0x18 ;  /* 0x0000000406067291 */ /* 0x004fe2000f8ec0ff */
[----:B------:R-:W2:Y:S03]  /*36a0*/  LDCU UR4, c[0x0][0x38c] ;  /* 0x00007180ff0477ac */ /* 0x000ea60008000800 */
[----:B------:R-:W-:-:S02]  /*36b0*/  UIADD3 UR11, UPT, UPT, UR6, 0x4400, URZ ;  /* 0x00004400060b7890 */ /* 0x000fc4000fffe0ff */
[----:B----4-:R-:W-:-:S03]  /*36c0*/  UIADD3 UR7, UPT, UPT, UR7, 0x3f, URZ ;  /* 0x0000003f07077890 */ /* 0x010fc6000fffe0ff */
[----:B-1----:R-:W1:Y:S01]  /*36d0*/  LDS R0, [UR6+0x1f0] ;  /* 0x0001f006ff007984 */ /* 0x002e620008000800 */
[----:B------:R-:W-:Y:S02]  /*36e0*/  UIADD3 UR12, UPT, UPT, UR6, 0x15400, URZ ;  /* 0x00015400060c7890 */ /* 0x000fe4000fffe0ff */
[----:B------:R-:W-:Y:S02]  /*36f0*/  USHF.R.S32.HI UR5, URZ, 0x1f, UR7 ;  /* 0x0000001fff057899 */ /* 0x000fe40008011407 */
[----:B------:R-:W-:Y:S02]  /*3700*/  USHF.R.U32.HI UR11, URZ, 0x4, UR11 ;  /* 0x00000004ff0b7899 */ /* 0x000fe4000801160b */
[----:B------:R-:W-:Y:S02]  /*3710*/  ULEA.HI UR5, UR5, UR7, URZ, 0x6 ;  /* 0x0000000705057291 */ /* 0x000fe4000f8f30ff */
[----:B------:R-:W-:Y:S02]  /*3720*/  USHF.R.U32.HI UR12, URZ, 0x4, UR12 ;  /* 0x00000004ff0c7899 */ /* 0x000fe4000801160c */
[----:B------:R-:W-:-:S02]  /*3730*/  USHF.R.S32.HI UR5, URZ, 0x6, UR5 ;  /* 0x00000006ff057899 */ /* 0x000fc40008011405 */
[----:B------:R-:W-:Y:S02]  /*3740*/  ULOP3.LUT UR11, UR11, 0x3fff, URZ, 0xc0, !UPT ;  /* 0x00003fff0b0b7892 */ /* 0x000fe4000f8ec0ff */
[----:B------:R-:W-:Y:S02]  /*3750*/  UISETP.LT.AND UP0, UPT, UR5, 0x1, UPT ;  /* 0x000000010500788c */ /* 0x000fe4000bf01270 */
[----:B------:R-:W-:Y:S02]  /*3760*/  ULOP3.LUT UR12, UR12, 0x3fff, URZ, 0xc0, !UPT ;  /* 0x00003fff0c0c7892 */ /* 0x000fe4000f8ec0ff */
[----:B------:R-:W-:Y:S02]  /*3770*/  USEL UR10, UR5, 0x1, !UP0 ;  /* 0x00000001050a7887 */ /* 0x000fe4000c000000 */
[----:B------:R-:W-:Y:S02]  /*3780*/  ULOP3.LUT UR11, UR11, 0x10000, URZ, 0xfc, !UPT ;  /* 0x000100000b0b7892 */ /* 0x000fe4000f8efcff */
[----:B------:R-:W-:-:S02]  /*3790*/  ULOP3.LUT UR12, UR12, 0x10000, URZ, 0xfc, !UPT ;  /* 0x000100000c0c7892 */ /* 0x000fc4000f8efcff */
[----:B------:R-:W-:Y:S02]  /*37a0*/  UIADD3 UR10, UPT, UPT, -UR10, URZ, URZ ;  /* 0x000000ff0a0a7290 */ /* 0x000fe4000fffe1ff */
[----:B--2---:R-:W-:Y:S01]  /*37b0*/  UISETP.GE.AND UP3, UPT, UR4, 0x1, UPT ;  /* 0x000000010400788c */ /* 0x004fe2000bf66270 */
[----:B-1----:R-:W-:-:S15]  /*37c0*/  R2UR UR19, R0 ;  /* 0x00000000001372ca */ /* 0x002fde00000e0000 */
.L_x_73:
[----:B------:R-:W-:Y:S02]  /*37d0*/  LEA R0, R10, UR6, 0x3 ;  /* 0x000000060a007c11 */ /* 0x000fe4000f8e18ff */
[----:B------:R-:W-:Y:S02]  /*37e0*/  SHF.L.U32 R5, R9, 0x1f, RZ ;  /* 0x0000001f09057819 */ /* 0x000fe400000006ff */
[----:B------:R-:W-:Y:S01]  /*37f0*/  PLOP3.LUT P0, PT, PT, PT, UP3, 0x80, 0x8 ;  /* 0x000000000008781c */ /* 0x000fe20003f0f038 */
[----:B------:R-:W-:Y:S01]  /*3800*/  VIADD R3, R0, 0x150 ;  /* 0x0000015000037836 */ /* 0x000fe20000000000 */
[----:B-1----:R-:W1:Y:S02]  /*3810*/  SYNCS.PHASECHK.TRANS64.TRYWAIT P1, [R0+URZ+0x140], R5 ;  /* 0x00014005000075a7 */ /* 0x002e6400080211ff */
[----:B-1--4-:R-:W-:Y:S09]  /*3820*/  @!P1 BRA `(.L_x_67) ;  /* 0x00000048009c9947 */ /* 0x012ff20003800000 */
.L_x_160:
[----:B------:R-:W-:Y:S01]  /*3830*/  LEA R4, R10, UR6, 0x4 ;  /* 0x000000060a047c11 */ /* 0x000fe2000f8e20ff */
[----:B------:R-:W-:Y:S01]  /*3840*/  @UP3 ULEA UR4, UR17, UR6, 0x3 ;  /* 0x0000000611043291 */ /* 0x000fe2000f8e18ff */
[----:B------:R-:W-:Y:S01]  /*3850*/  PLOP3.LUT P2, PT, PT, PT, PT, 0x80, 0x8 ;  /* 0x000000000008781c */ /* 0x000fe20003f4f070 */
[----:B------:R-:W-:Y:S01]  /*3860*/  ULEA UR8, UR18, UR6, 0x3 ;  /* 0x0000000612087291 */ /* 0x000fe2000f8e18ff */
[----:B------:R-:W-:Y:S02]  /*3870*/  PRMT R3, RZ, 0x654, R3 ;  /* 0x00000654ff037816 */ /* 0x000fe40000000003 */
[----:B-1----:R-:W1:Y:S01]  /*3880*/  LDS.128 R4, [R4+0x1d0] ;  /* 0x0001d00004047984 */ /* 0x002e620000000c00 */
[----:B------:R-:W-:Y:S02]  /*3890*/  @P0 SHF.L.U32 R2, R8, 0x1f, RZ ;  /* 0x0000001f08020819 */ /* 0x000fe400000006ff */
[----:B------:R-:W-:Y:S01]  /*38a0*/  SHF.L.U32 R0, R11, 0x1f, RZ ;  /* 0x0000001f0b007819 */ /* 0x000fe200000006ff */
[----:B------:R-:W-:Y:S01]  /*38b0*/  @!PT LDS RZ, [RZ] ;  /* 0x00000000fffff984 */ /* 0x000fe20000000800 */
[----:B------:R-:W-:Y:S01]  /*38c0*/  @!PT LDS RZ, [RZ] ;  /* 0x00000000fffff984 */ /* 0x000fe20000000800 */
[----:B------:R-:W-:Y:S01]  /*38d0*/  @!PT LDS RZ, [RZ] ;  /* 0x00000000fffff984 */ /* 0x000fe20000000800 */
[----:B------:R-:W-:Y:S01]  /*38e0*/  @!PT LDS RZ, [RZ] ;  /* 0x00000000fffff984 */ /* 0x000fe20000000800 */
[----:B------:R2:W-:Y:S06]  /*38f0*/  MEMBAR.ALL.CTA ;  /* 0x0000000000007992 */ /* 0x0005ec0000008000 */
[----:B--2---:R-:W2:Y:S02]  /*3900*/  FENCE.VIEW.ASYNC.S ;  /* 0x00000000000073c6 */ /* 0x004ea40000000000 */
[----:B--2---:R2:W-:Y:S01]  /*3910*/  SYNCS.ARRIVE.TRANS64.RED.A1T0 RZ, [R3+URZ], RZ ;  /* 0x000000ff03ff79a7 */ /* 0x0045e200081004ff */
[----:B------:R2:W4:Y:S01]  /*3920*/  @P0 SYNCS.PHASECHK.TRANS64.TRYWAIT P2, [UR4], R2 ;  /* 0x00000002ff0005a7 */ /* 0x0005220008041104 */
[----:B------:R-:W-:Y:S01]  /*3930*/  ULEA.HI UR4, UR18, UR18, URZ, 0x1 ;  /* 0x0000001212047291 */ /* 0x000fe2000f8f08ff */
[----:B-1----:R-:W-:-:S03]  /*3940*/  LOP3.LUT P1, RZ, R6, 0x1, RZ, 0xc0, !PT ;  /* 0x0000000106ff7812 */ /* 0x002fc6000782c0ff */
[----:B------:R-:W-:Y:S02]  /*3950*/  USHF.L.U32 UR9, UR4, 0x6, URZ ;  /* 0x0000000604097899 */ /* 0x000fe400080006ff */
[----:B------:R-:W-:Y:S02]  /*3960*/  ULOP3.LUT UR4, UR4, 0xffe, URZ, 0xc0, !UPT ;  /* 0x00000ffe04047892 */ /* 0x000fe4000f8ec0ff */
[----:B------:R-:W-:Y:S02]  /*3970*/  ULOP3.LUT UR9, UR9, 0xffffff80, URZ, 0xc0, !UPT ;  /* 0xffffff8009097892 */ /* 0x000fe4000f8ec0ff */
[----:B------:R-:W-:Y:S02]  /*3980*/  UIADD3 UR4, UPT, UPT, -UR4, UR18, URZ ;  /* 0x0000001204047290 */ /* 0x000fe4000fffe1ff */
[----:B------:R-:W-:Y:S01]  /*3990*/  UIADD3 UR9, UPT, UPT, UR19, UR9, URZ ;  /* 0x0000000913097290 */ /* 0x000fe2000fffe0ff */
[----:B------:R-:W1:Y:S03]  /*39a0*/  SYNCS.PHASECHK.TRANS64.TRYWAIT P0, [UR8+0x180], R0 ;  /* 0x00018000ff0075a7 */ /* 0x000e660008001108 */
[----:B------:R-:W-:Y:S01]  /*39b0*/  ULEA UR9, UR4, UR9, 0x14 ;  /* 0x0000000904097291 */ /* 0x000fe2000f8ea0ff */
[----:B-12-4-:R-:W-:Y:S11]  /*39c0*/  @!P0 BRA `(.L_x_68) ;  /* 0x0000004800488947 */ /* 0x016ff60003800000 */
.L_x_162:
[----:B------:R-:W-:Y:S01]  /*39d0*/  IADD3 R10, PT, PT, R10, 0x1, RZ ;  /* 0x000000010a0a7810 */ /* 0x000fe20007ffe0ff */
[----:B------:R-:W-:Y:S06]  /*39e0*/  BRA.U !UP3, `(.L_x_69) ;  /* 0x000000010b987547 */ /* 0x000fec000b800000 */
[----:B------:R-:W-:Y:S01]  /*39f0*/  UPLOP3.LUT UP4, UPT, UPT, UPT, UPT, 0x40, 0x4 ;  /* 0x000000000004789c */ /* 0x000fe20003f8e870 */
[----:B------:R-:W-:Y:S01]  /*3a00*/  UMOV UR16, UR10 ;  /* 0x0000000a00107c82 */ /* 0x000fe20008000000 */
[----:B------:R-:W-:Y:S01]  /*3a10*/  UMOV UR15, UR5 ;  /* 0x00000005000f7c82 */ /* 0x000fe20008000000 */
[----:B------:R-:W-:-:S08]  /*3a20*/  UMOV UR14, UR17 ;  /* 0x00000011000e7c82 */ /* 0x000fd00008000000 */
.L_x_72:
[----:B------:R-:W-:Y:S02]  /*3a30*/  UIADD3 UR16, UPT, UPT, UR16, 0x1, URZ ;  /* 0x0000000110107890 */ /* 0x000fe4000fffe0ff */
[----:B--2---:R-:W-:Y:S02]  /*3a40*/  ULEA UR7, UR14, UR6, 0x3 ;  /* 0x000000060e077291 */ /* 0x004fe4000f8e18ff */
[----:B------:R-:W-:Y:S01]  /*3a50*/  UISETP.NE.AND UP0, UPT, UR16, URZ, UPT ;  /* 0x000000ff1000728c */ /* 0x000fe2000bf05270 */
[----:B----4-:R-:W-:Y:S10]  /*3a60*/  @P2 BRA `(.L_x_70) ;  /* 0x00000000000c2947 */ /* 0x010ff40003800000 */
[----:B-1----:R-:W-:Y:S04]  /*3a70*/  SHF.L.U32 R3, R8, 0x1f, RZ ;  /* 0x0000001f08037819 */ /* 0x002fe800000006ff */
[----:B------:R-:W1:Y:S02]  /*3a80*/  SYNCS.PHASECHK.TRANS64.TRYWAIT P0, [UR7], R3 ;  /* 0x00000003ff0075a7 */ /* 0x000e640008001107 */
[----:B-1----:R-:W-:Y:S05]  /*3a90*/  @!P0 BRA `(.L_x_71) ;  /* 0x00000048002c8947 */ /* 0x002fea0003800000 */
.L_x_70:
[----:B------:R-:W-:Y:S01]  /*3aa0*/  UISETP.NE.AND UP1, UPT, UR15, 0x1, UPT ;  /* 0x000000010f00788c */ /* 0x000fe2000bf25270 */
[----:B------:R-:W-:Y:S01]  /*3ab0*/  PLOP3.LUT P2, PT, PT, PT, PT, 0x80, 0x8 ;  /* 0x000000000008781c */ /* 0x000fe20003f4f070 */
[----:B------:R-:W-:Y:S02]  /*3ac0*/  UIADD3 UR17, UPT, UPT, UR14, 0x1, URZ ;  /* 0x000000010e117890 */ /* 0x000fe4000fffe0ff */
[----:B------:R-:W-:Y:S02]  /*3ad0*/  ULEA UR24, UR14, UR12, 0x9 ;  /* 0x0000000c0e187291 */ /* 0x000fe4000f8e48ff */
[----:B------:R-:W-:Y:S01]  /*3ae0*/  UISETP.NE.AND UP2, UPT, UR17, 0x11, UPT ;  /* 0x000000111100788c */ /* 0x000fe2000bf45270 */
[----:B------:R-:W-:Y:S01]  /*3af0*/  PLOP3.LUT P0, PT, PT, PT, UP1, 0x80, 0x8 ;  /* 0x000000000008781c */ /* 0x000fe20003f0f018 */
[----:B------:R-:W-:Y:S02]  /*3b00*/  ULEA UR26, UR14, UR11, 0x8 ;  /* 0x0000000b0e1a7291 */ /* 0x000fe4000f8e40ff */
[----:B------:R-:W-:Y:S02]  /*3b10*/  USEL UR13, URZ, 0x1, UP2 ;  /* 0x00000001ff0d7887 */ /* 0x000fe40009000000 */
[----:B------:R-:W-:Y:S02]  /*3b20*/  USEL UR17, UR17, URZ, UP2 ;  /* 0x000000ff11117287 */ /* 0x000fe40009000000 */
[----:B------:R-:W-:Y:S02]  /*3b30*/  UIADD3 UR30, UPT, UPT, UR24, 0x2, URZ ;  /* 0x00000002181e7890 */ /* 0x000fe4000fffe0ff */
[----:B------:R-:W-:Y:S01]  /*3b40*/  @UP1 ULEA UR4, UR17, UR6, 0x3 ;  /* 0x0000000611041291 */ /* 0x000fe2000f8e18ff */
[----:B------:R-:W-:Y:S01]  /*3b50*/  LOP3.LUT R8, R8, UR13, RZ, 0x3c, !PT ;  /* 0x0000000d08087c12 */ /* 0x000fe2000f8e3cff */
[----:B------:R-:W-:Y:S02]  /*3b60*/  UIADD3 UR28, UPT, UPT, UR26, 0x2, URZ ;  /* 0x000000021a1c7890 */ /* 0x000fe4000fffe0ff */
[----:B------:R-:W-:Y:S01]  /*3b70*/  UIADD3 UR7, UPT, UPT, UR7, 0x88, URZ ;  /* 0x0000008807077890 */ /* 0x000fe2000fffe0ff */
[----:B-1----:R-:W-:Y:S01]  /*3b80*/  @P0 SHF.L.U32 R0, R8, 0x1f, RZ ;  /* 0x0000001f08000819 */ /* 0x002fe200000006ff */
[----:B------:R-:W-:Y:S01]  /*3b90*/  UMOV UR25, 0x80004020 ;  /* 0x8000402000197882 */ /* 0x000fe20000000000 */
[----:B------:R-:W-:Y:S01]  /*3ba0*/  UMOV UR27, 0x80004020 ;  /* 0x80004020001b7882 */ /* 0x000fe20000000000 */
[----:B------:R-:W-:Y:S01]  /*3bb0*/  UMOV UR31, 0x80004020 ;  /* 0x80004020001f7882 */ /* 0x000fe20000000000 */
[----:B------:R2:W4:Y:S01]  /*3bc0*/  @P0 SYNCS.PHASECHK.TRANS64.TRYWAIT P2, [UR4], R0 ;  /* 0x00000000ff0005a7 */ /* 0x0005220008041104 */
[----:B------:R-:W-:Y:S01]  /*3bd0*/  UIADD3 UR15, UPT, UPT, UR15, -0x1, URZ ;  /* 0xffffffff0f0f7890 */ /* 0x000fe2000fffe0ff */
[----:B------:R2:W-:Y:S01]  /*3be0*/  UTCQMMA gdesc[UR26], gdesc[UR24], tmem[UR9], tmem[UR22], idesc[UR23], UP4 ;  /* 0x00ff16181a0075ea */ /* 0x0005e2000a000309 */
[----:B------:R-:W-:Y:S01]  /*3bf0*/  UPLOP3.LUT UP4, UPT, UPT, UPT, UPT, 0x80, 0x8 ;  /* 0x000000000008789c */ /* 0x000fe20003f8f070 */
[----:B------:R-:W-:Y:S01]  /*3c00*/  UMOV UR29, 0x80004020 ;  /* 0x80004020001d7882 */ /* 0x000fe20000000000 */
[----:B------:R-:W-:Y:S01]  /*3c10*/  UMOV UR14, UR17 ;  /* 0x00000011000e7c82 */ /* 0x000fe20008000000 */
[----:B------:R2:W-:Y:S01]  /*3c20*/  UTCQMMA gdesc[UR28], gdesc[UR30], tmem[UR9], tmem[UR20], idesc[UR21], UPT ;  /* 0x00ff141e1c0075ea */ /* 0x0005e2000b800309 */
[----:B------:R2:W-:Y:S01]  /*3c30*/  UTCBAR [UR7], URZ ;  /* 0x000000ff070073e9 */ /* 0x0005e200080000ff */
[----:B------:R-:W-:Y:S06]  /*3c40*/  BRA.U UP0, `(.L_x_72) ;  /* 0xfffffffd00787547 */ /* 0x000fec000b83ffff */
.L_x_69:
[----:B------:R-:W-:Y:S01]  /*3c50*/  UIADD3 UR18, UPT, UPT, UR18, 0x1, URZ ;  /* 0x0000000112127890 */ /* 0x000fe2000fffe0ff */
[C---:B------:R-:W-:Y:S01]  /*3c60*/  ISETP.NE.AND P0, PT, R10.reuse, 0x2, PT ;  /* 0x000000020a00780c */ /* 0x040fe20003f05270 */
[----:B------:R-:W-:Y:S02]  /*3c70*/  UIADD3 UR8, UPT, UPT, UR8, 0x160, URZ ;  /* 0x0000016008087890 */ /* 0x000fe4000fffe0ff */
[----:B------:R-:W-:Y:S01]  /*3c80*/  UISETP.NE.AND UP0, UPT, UR18, 0x4, UPT ;  /* 0x000000041200788c */ /* 0x000fe2000bf05270 */
[----:B-12---:R-:W-:Y:S02]  /*3c90*/  SEL R0, RZ, 0x1, P0 ;  /* 0x00000001ff007807 */ /* 0x006fe40000000000 */
[----:B------:R-:W-:Y:S01]  /*3ca0*/  SEL R10, R10, RZ, P0 ;  /* 0x000000ff0a0a7207 */ /* 0x000fe20000000000 */
[----:B------:R-:W-:Y:S01]  /*3cb0*/  USEL UR4, URZ, 0x1, UP0 ;  /* 0x00000001ff047887 */ /* 0x000fe20008000000 */
[----:B------:R-:W-:Y:S01]  /*3cc0*/  LOP3.LUT R9, R9, R0, RZ, 0x3c, !PT ;  /* 0x0000000009097212 */ /* 0x000fe200078e3cff */
[----:B------:R-:W-:Y:S01]  /*3cd0*/  USEL UR18, UR18, URZ, UP0 ;  /* 0x000000ff12127287 */ /* 0x000fe20008000000 */
[----:B------:R1:W-:Y:S03]  /*3ce0*/  UTCBAR [UR8], URZ ;  /* 0x000000ff080073e9 */ /* 0x0003e600080000ff */
[----:B------:R-:W-:Y:S01]  /*3cf0*/  LOP3.LUT R11, R11, UR4, RZ, 0x3c, !PT ;  /* 0x000000040b0b7c12 */ /* 0x000fe2000f8e3cff */
[----:B------:R-:W-:Y:S07]  /*3d00*/  @P1 BRA `(.L_x_73) ;  /* 0xfffffff800b01947 */ /* 0x000fee000383ffff */
[----:B------:R-:W2:Y:S01]  /*3d10*/  S2UR UR4, SR_CgaCtaId ;  /* 0x00000000000479c3 */ /* 0x000ea20000008800 */
[----:B------:R-:W-:Y:S01]  /*3d20*/  ELECT P0, URZ, PT ;  /* 0x0000000000ff782f */ /* 0x000fe20003800000 */
[----:B------:R-:W-:Y:S01]  /*3d30*/  IMAD.MOV.U32 R0, RZ, RZ, 0x1 ;  /* 0x00000001ff007424 */ /* 0x000fe200078e00ff */
[----:B------:R-:W-:Y:S01]  /*3d40*/  UIADD3 UR6, UPT, UPT, UR6, 0x180, URZ ;  /* 0x0000018006067890 */ /* 0x000fe2000fffe0ff */
[----:B------:R-:W-:Y:S01]  /*3d50*/  SHF.L.U32 R3, R11, 0x1f, RZ ;  /* 0x0000001f0b037819 */ /* 0x000fe200000006ff */
[----:B------:R-:W-:-:S03]  /*3d60*/  UMOV UR5, 0x40 ;  /* 0x0000004000057882 */ /* 0x000fc60000000000 */
[----:B------:R-:W-:Y:S01]  /*3d70*/  UVIRTCOUNT.DEALLOC.SMPOOL 0x80 ;  /* 0x000000800000784c */ /* 0x000fe20000000000 */
[----:B--2---:R-:W-:Y:S02]  /*3d80*/  ULEA UR4, UR4, UR5, 0x18 ;  /* 0x0000000504047291 */ /* 0x004fe4000f8ec0ff */
[----:B------:R-:W-:-:S07]  /*3d90*/  ULEA UR5, UR18, UR6, 0x3 ;  /* 0x0000000612057291 */ /* 0x000fce000f8e18ff */
[----:B------:R2:W-:Y:S02]  /*3da0*/  @P0 STS.U8 [UR4+0x1c], R0 ;  /* 0x00001c00ff000988 */ /* 0x0005e40008000004 */
[----:B------:R-:W3:Y:S02]  /*3db0*/  SYNCS.PHASECHK.TRANS64.TRYWAIT P0, [UR5], R3 ;  /* 0x00000003ff0075a7 */ /* 0x000ee40008001105 */
[----:B--23--:R-:W-:Y:S05]  /*3dc0*/  @!P0 BRA `(.L_x_74) ;  /* 0x0000004400788947 */ /* 0x00cfea0003800000 */
.L_x_165:
[----:B------:R-:W-:-:S04]  /*3dd0*/  UIADD3 UR7, UPT, UPT, UR18, 0x1, URZ ;  /* 0x0000000112077890 */ /* 0x000fc8000fffe0ff */
[----:B------:R-:W-:-:S04]  /*3de0*/  UISETP.NE.AND UP0, UPT, UR7, 0x4, UPT ;  /* 0x000000040700788c */ /* 0x000fc8000bf05270 */
[----:B-1----:R-:W-:Y:S02]  /*3df0*/  USEL UR8, URZ, 0x1, UP0 ;  /* 0x00000001ff087887 */ /* 0x002fe40008000000 */
[----:B------:R-:W-:-:S04]  /*3e00*/  USEL UR7, UR7, URZ, UP0 ;  /* 0x000000ff07077287 */ /* 0x000fc80008000000 */
[----:B------:R-:W-:Y:S01]  /*3e10*/  ULEA UR5, UR7, UR6, 0x3 ;  /* 0x0000000607057291 */ /* 0x000fe2000f8e18ff */
[----:B------:R-:W-:-:S04]  /*3e20*/  LOP3.LUT R2, R11, UR8, RZ, 0x3c, !PT ;  /* 0x000000080b027c12 */ /* 0x000fc8000f8e3cff */
[----:B--2---:R-:W-:-:S04]  /*3e30*/  SHF.L.U32 R3, R2, 0x1f, RZ ;  /* 0x0000001f02037819 */ /* 0x004fc800000006ff */
[----:B------:R-:W1:Y:S02]  /*3e40*/  SYNCS.PHASECHK.TRANS64.TRYWAIT P0, [UR5], R3 ;  /* 0x00000003ff0075a7 */ /* 0x000e640008001105 */
[----:B-1----:R-:W-:Y:S05]  /*3e50*/  @!P0 BRA `(.L_x_75) ;  /* 0x00000044006c8947 */ /* 0x002fea0003800000 */
.L_x_167:
        /* <DEDUP_REMOVED lines=9> */
.L_x_169:
[----:B------:R-:W-:-:S04]  /*3ef0*/  UIADD3 UR7, UPT, UPT, UR7, 0x1, URZ ;  /* 0x0000000107077890 */ /* 0x000fc8000fffe0ff */
[----:B------:R-:W-:-:S04]  /*3f00*/  UISETP.NE.AND UP0, UPT, UR7, 0x4, UPT ;  /* 0x000000040700788c */ /* 0x000fc8000bf05270 */
[----:B------:R-:W-:Y:S02]  /*3f10*/  USEL UR5, URZ, 0x1, UP0 ;  /* 0x00000001ff057887 */ /* 0x000fe40008000000 */
[----:B------:R-:W-:-:S04]  /*3f20*/  USEL UR7, UR7, URZ, UP0 ;  /* 0x000000ff07077287 */ /* 0x000fc80008000000 */
[----:B------:R-:W-:Y:S01]  /*3f30*/  ULEA UR7, UR7, UR6, 0x3 ;  /* 0x0000000607077291 */ /* 0x000fe2000f8e18ff */
[----:B-1----:R-:W-:-:S04]  /*3f40*/  LOP3.LUT R3, R2, UR5, RZ, 0x3c, !PT ;  /* 0x0000000502037c12 */ /* 0x002fc8000f8e3cff */
[----:B------:R-:W-:-:S04]  /*3f50*/  SHF.L.U32 R3, R3, 0x1f, RZ ;  /* 0x0000001f03037819 */ /* 0x000fc800000006ff */
[----:B------:R-:W1:Y:S02]  /*3f60*/  SYNCS.PHASECHK.TRANS64.TRYWAIT P0, [UR7], R3 ;  /* 0x00000003ff0075a7 */ /* 0x000e640008001107 */
[----:B-1----:R-:W-:Y:S05]  /*3f70*/  @!P0 BRA `(.L_x_77) ;  /* 0x0000004400548947 */ /* 0x002fea0003800000 */
.L_x_171:
[----:B------:R-:W-:Y:S01]  /*3f80*/  NOP ;  /* 0x0000000000007918 */ /* 0x000fe20000000000 */
[----:B-1----:R-:W1:Y:S01]  /*3f90*/  LDS R0, [UR4+0x14] ;  /* 0x00001404ff007984 */ /* 0x002e620008000800 */
[----:B------:R-:W-:Y:S01]  /*3fa0*/  ULOP3.LUT UR6, UR19, 0xffff, URZ, 0xc0, !UPT ;  /* 0x0000ffff13067892 */ /* 0x000fe2000f8ec0ff */
[----:B------:R-:W-:Y:S01]  /*3fb0*/  UMOV UR8, 0xffff ;  /* 0x0000ffff00087882 */ /* 0x000fe20000000000 */
[----:B------:R-:W-:Y:S02]  /*3fc0*/  UMOV UR5, 0x1 ;  /* 0x0000000100057882 */ /* 0x000fe40000000000 */
[----:B------:R-:W-:-:S04]  /*3fd0*/  USHF.R.U32.HI UR6, URZ, 0x5, UR6 ;  /* 0x00000005ff067899 */ /* 0x000fc80008011606 */
[----:B------:R-:W-:Y:S02]  /*3fe0*/  USHF.L.U32 UR8, UR8, UR6, URZ ;  /* 0x0000000608087299 */ /* 0x000fe400080006ff */
[----:B------:R-:W-:-:S04]  /*3ff0*/  USHF.L.U32 UR5, UR5, UR6, URZ ;  /* 0x0000000605057299 */ /* 0x000fc800080006ff */
[----:B-1----:R-:W-:-:S04]  /*4000*/  LOP3.LUT R0, R0, UR8, RZ, 0xc0, !PT ;  /* 0x0000000800007c12 */ /* 0x002fc8000f8ec0ff */
[----:B------:R-:W-:-:S13]  /*4010*/  ISETP.NE.AND P0, PT, R0, UR8, PT ;  /* 0x0000000800007c0c */ /* 0x000fda000bf05270 */
[----:B------:R-:W-:Y:S05]  /*4020*/  @P0 BRA `(.L_x_78) ;  /* 0x0000000000580947 */ /* 0x000fea0003800000 */
[----:B------:R-:W1:Y:S02]  /*4030*/  LDS R0, [UR4+0x18] ;  /* 0x00001804ff007984 */ /* 0x000e640008000800 */
[----:B-1----:R-:W-:-:S04]  /*4040*/  LOP3.LUT R0, R0, UR5, RZ, 0xc0, !PT ;  /* 0x0000000500007c12 */ /* 0x002fc8000f8ec0ff */
[----:B------:R-:W-:-:S13]  /*4050*/  ISETP.NE.AND P0, PT, R0, UR5, PT ;  /* 0x0000000500007c0c */ /* 0x000fda000bf05270 */
[----:B------:R-:W-:Y:S05]  /*4060*/  @P0 BRA `(.L_x_79) ;  /* 0x00000000003c0947 */ /* 0x000fea0003800000 */
[----:B------:R-:W1:Y:S01]  /*4070*/  S2R R2, SR_LANEID ;  /* 0x0000000000027919 */ /* 0x000e620000000000 */
[----:B------:R-:W-:Y:S01]  /*4080*/  ULOP3.LUT UR8, URZ, UR8, URZ, 0x33, !UPT ;  /* 0x00000008ff087292 */ /* 0x000fe2000f8e33ff */
[----:B------:R-:W-:Y:S01]  /*4090*/  LOP3.LUT R4, RZ, UR5, RZ, 0x33, !PT ;  /* 0x00000005ff047c12 */ /* 0x000fe2000f8e33ff */
[----:B------:R-:W-:Y:S02]  /*40a0*/  VOTEU.ANY UR7, UPT, PT ;  /* 0x0000000000077886 */ /* 0x000fe400038e0100 */
[----:B------:R-:W-:Y:S01]  /*40b0*/  UFLO.U32 UR7, UR7 ;  /* 0x00000007000772bd */ /* 0x000fe200080e0000 */
[----:B------:R-:W2:Y:S01]  /*40c0*/  REDUX UR5, R4 ;  /* 0x00000000040573c4 */ /* 0x000ea20000000000 */
[----:B------:R-:W-:-:S06]  /*40d0*/  IMAD.U32 R0, RZ, RZ, UR8 ;  /* 0x00000008ff007e24 */ /* 0x000fcc000f8e00ff */
[----:B------:R3:W-:Y:S01]  /*40e0*/  UTCATOMSWS.AND URZ, UR8 ;  /* 0x0000000800ff79e3 */ /* 0x0007e20008000000 */
[----:B------:R-:W4:Y:S01]  /*40f0*/  REDUX UR6, R0 ;  /* 0x00000000000673c4 */ /* 0x000f220000000000 */
[----:B-1----:R-:W-:Y:S01]  /*4100*/  ISETP.EQ.U32.AND P0, PT, R2, UR7, PT ;  /* 0x0000000702007c0c */ /* 0x002fe2000bf02070 */
[----:B--2---:R-:W-:Y:S01]  /*4110*/  IMAD.U32 R2, RZ, RZ, UR5 ;  /* 0x00000005ff027e24 */ /* 0x004fe2000f8e00ff */
[----:B----4-:R-:W-:-:S11]  /*4120*/  MOV R3, UR6 ;  /* 0x0000000600037c02 */ /* 0x010fd60008000f00 */
[----:B------:R3:W-:Y:S04]  /*4130*/  @P0 ATOMS.AND RZ, [UR4+0x14], R3 ;  /* 0x00001403ffff098c */ /* 0x0007e8000a800004 */
[----:B------:R3:W-:Y:S01]  /*4140*/  @P0 ATOMS.AND RZ, [UR4+0x18], R2 ;  /* 0x00001802ffff098c */ /* 0x0007e2000a800004 */
[----:B------:R-:W-:Y:S05]  /*4150*/  BRA `(.L_x_80) ;  /* 0x0000000000147947 */ /* 0x000fea0003800000 */
.L_x_79:
[----:B------:R-:W-:Y:S02]  /*4160*/  MOV R2, 0x4180 ;  /* 0x0000418000027802 */ /* 0x000fe40000000f00 */
[----:B----45:R-:W-:Y:S05]  /*4170*/  CALL.REL.NOINC `($__internal_0_$__cuda_sm10x_tcgen05_guardrail_trap_col_being_dealloced_not_returned_by_alloc) ;  /* 0x0000004400b07944 */ /* 0x030fea0003c00000 */
[----:B------:R-:W-:Y:S05]  /*4180*/  BRA `(.L_x_80) ;  /* 0x0000000000087947 */ /* 0x000fea0003800000 */
.L_x_78:
[----:B------:R-:W-:Y:S02]  /*4190*/  MOV R2, 0x41b0 ;  /* 0x000041b000027802 */ /* 0x000fe40000000f00 */
[----:B----45:R-:W-:Y:S05]  /*41a0*/  CALL.REL.NOINC `($__internal_2_$__cuda_sm10x_tcgen05_guardrail_trap_unallocated_columns_being_dealloced) ;  /* 0x0000004400bc7944 */ /* 0x030fea0003c00000 */
.L_x_80:
[----:B------:R-:W-:Y:S01]  /*41b0*/  NOP ;  /* 0x0000000000007918 */ /* 0x000fe20000000000 */
[----:B---3--:R-:W-:Y:S05]  /*41c0*/  EXIT ;  /* 0x000000000000794d */ /* 0x008fea0003800000 */
.L_x_62:
[----:B------:R-:W-:-:S09]  /*41d0*/  UISETP.NE.OR UP2, UPT, UR8, 0x3, !UP2 ;  /* 0x000000030800788c */ /* 0x000fd2000d745670 */
[----:B------:R-:W-:Y:S05]  /*41e0*/  BRA.U UP2, `(.L_x_81) ;  /* 0x0000000d02407547 */ /* 0x000fea000b800000 */
[----:B------:R-:W1:Y:S01]  /*41f0*/  LDC R0, c[0x0][0xb30] ;  /* 0x0002cc00ff007b82 */ /* 0x000e620000000800 */
[----:B------:R-:W2:Y:S01]  /*4200*/  LDCU.64 UR8, c[0x0][0x888] ;  /* 0x00011100ff0877ac */ /* 0x000ea20008000a00 */
[----:B------:R-:W-:Y:S02]  /*4210*/  HFMA2 R29, -RZ, RZ, 0, 0 ;  /* 0x00000000ff1d7431 */ /* 0x000fe400000001ff */
[----:B------:R-:W-:Y:S01]  /*4220*/  IMAD.MOV.U32 R31, RZ, RZ, 0x1 ;  /* 0x00000001ff1f7424 */ /* 0x000fe200078e00ff */
[----:B------:R-:W-:Y:S01]  /*4230*/  MOV R23, 0x1000 ;  /* 0x0000100000177802 */ /* 0x000fe20000000f00 */
[----:B------:R-:W4:Y:S01]  /*4240*/  LDCU.64 UR4, c[0x0][0x890] ;  /* 0x00011200ff0477ac */ /* 0x000f220008000a00 */
[----:B------:R-:W-:Y:S01]  /*4250*/  IMAD.MOV.U32 R30, RZ, RZ, RZ ;  /* 0x000000ffff1e7224 */ /* 0x000fe200078e00ff */
[----:B------:R-:W3:Y:S01]  /*4260*/  LDC R19, c[0x0][0x370] ;  /* 0x0000dc00ff137b82 */ /* 0x000ee20000000800 */
[----:B------:R-:W-:Y:S01]  /*4270*/  UMOV UR7, 0x400 ;  /* 0x0000040000077882 */ /* 0x000fe20000000000 */
[----:B------:R-:W-:-:S02]  /*4280*/  UPLOP3.LUT UP1, UPT, UPT, UPT, UPT, 0x40, 0x4 ;  /* 0x000000000004789c */ /* 0x000fc40003f2e870 */
[----:B------:R-:W-:-:S04]  /*4290*/  ULEA UR7, UR37, UR7, 0x18 ;  /* 0x0000000725077291 */ /* 0x000fc8000f8ec0ff */
[----:B------:R-:W3:Y:S01]  /*42a0*/  LDC R2, c[0x0][0xb0c] ;  /* 0x0002c300ff027b82 */ /* 0x000ee20000000800 */
[----:B------:R-:W-:Y:S02]  /*42b0*/  UIADD3 UR13, UPT, UPT, UR7, 0x118, URZ ;  /* 0x00000118070d7890 */ /* 0x000fe4000fffe0ff */
[----:B--2---:R-:W-:Y:S02]  /*42c0*/  UISETP.NE.U32.AND UP2, UPT, UR8, URZ, UPT ;  /* 0x000000ff0800728c */ /* 0x004fe4000bf45070 */
[----:B------:R-:W-:Y:S02]  /*42d0*/  UIADD3 UR17, UPT, UPT, UR7, 0x110, URZ ;  /* 0x0000011007117890 */ /* 0x000fe4000fffe0ff */
[----:B----4-:R-:W-:Y:S01]  /*42e0*/  UISETP.NE.U32.AND UP3, UPT, UR4, URZ, UPT ;  /* 0x000000ff0400728c */ /* 0x010fe2000bf65070 */
[----:B------:R-:W2:Y:S01]  /*42f0*/  LDC R18, c[0x0][0xb20] ;  /* 0x0002c800ff127b82 */ /* 0x000ea20000000800 */
[----:B-1----:R-:W-:Y:S01]  /*4300*/  ISETP.NE.AND P1, PT, R0, 0x1, PT ;  /* 0x000000010000780c */ /* 0x002fe20003f25270 */
[----:B------:R-:W-:-:S02]  /*4310*/  UISETP.NE.AND.EX UP2, UPT, UR9, URZ, UPT, UP2 ;  /* 0x000000ff0900728c */ /* 0x000fc4000bf45320 */
[----:B------:R-:W-:Y:S02]  /*4320*/  UPRMT UR13, UR37, 0x654, UR13 ;  /* 0x00000654250d7896 */ /* 0x000fe4000800000d */
[----:B------:R-:W-:Y:S02]  /*4330*/  UISETP.NE.AND.EX UP3, UPT, UR5, URZ, UPT, UP3 ;  /* 0x000000ff0500728c */ /* 0x000fe4000bf65330 */
[----:B------:R-:W1:Y:S08]  /*4340*/  LDC.64 R32, c[0x0][0x348] ;  /* 0x0000d200ff207b82 */ /* 0x000e700000000a00 */
[----:B------:R-:W4:Y:S08]  /*4350*/  LDC.64 R16, c[0x0][0xb10] ;  /* 0x0002c400ff107b82 */ /* 0x000f300000000a00 */
[----:B------:R-:W1:Y:S08]  /*4360*/  LDC.64 R6, c[0x0][0xb18] ;  /* 0x0002c600ff067b82 */ /* 0x000e700000000a00 */
[----:B------:R-:W1:Y:S08]  /*4370*/  LDC.64 R4, c[0x0][0xb28] ;  /* 0x0002ca00ff047b82 */ /* 0x000e700000000a00 */
[----:B--23--:R-:W1:Y:S02]  /*4380*/  LDC R22, c[0x0][0x374] ;  /* 0x0000dd00ff167b82 */ /* 0x00ce640000000800 */
.L_x_90:
[C---:B------:R-:W-:Y:S02]  /*4390*/  LEA R0, R30.reuse, UR7, 0x3 ;  /* 0x000000071e007c11 */ /* 0x040fe4000f8e18ff */
[----:B------:R-:W-:Y:S02]  /*43a0*/  SHF.L.U32 R3, R29, 0x1f, RZ ;  /* 0x0000001f1d037819 */ /* 0x000fe400000006ff */
[----:B------:R-:W-:Y:S02]  /*43b0*/  LEA R24, R30, UR7, 0x4 ;  /* 0x000000071e187c11 */ /* 0x000fe4000f8e20ff */
[----:B--2---:R-:W2:Y:S02]  /*43c0*/  SYNCS.PHASECHK.TRANS64.TRYWAIT P0, [R0+URZ+0x140], R3 ;  /* 0x00014003000075a7 */ /* 0x004ea400080011ff */
[----:B--2---:R-:W-:Y:S05]  /*43d0*/  @!P0 BRA `(.L_x_82) ;  /* 0x0000004000548947 */ /* 0x004fea0003800000 */
.L_x_172:
[----:B------:R-:W-:Y:S01]  /*43e0*/  ISETP.GE.AND P0, PT, R40, 0x1, PT ;  /* 0x000000012800780c */ /* 0x000fe20003f06270 */
[----:B------:R-:W3:Y:S01]  /*43f0*/  LDS.128 R24, [R24+0x1d0] ;  /* 0x0001d00018187984 */ /* 0x000ee20000000c00 */
[----:B--2---:R-:W-:Y:S01]  /*4400*/  VIADD R0, R0, 0x150 ;  /* 0x0000015000007836 */ /* 0x004fe20000000000 */
[----:B------:R-:W-:Y:S01]  /*4410*/  @!PT LDS RZ, [RZ] ;  /* 0x00000000fffff984 */ /* 0x000fe20000000800 */
[----:B------:R-:W-:Y:S01]  /*4420*/  @!PT LDS RZ, [RZ] ;  /* 0x00000000fffff984 */ /* 0x000fe20000000800 */
[----:B------:R-:W-:Y:S01]  /*4430*/  @!PT LDS RZ, [RZ] ;  /* 0x00000000fffff984 */ /* 0x000fe20000000800 */
[----:B------:R-:W-:Y:S01]  /*4440*/  @!PT LDS RZ, [RZ] ;  /* 0x00000000fffff984 */ /* 0x000fe20000000800 */
[----:B------:R2:W-:Y:S06]  /*4450*/  MEMBAR.ALL.CTA ;  /* 0x0000000000007992 */ /* 0x0005ec0000008000 */
[----:B--2---:R-:W2:Y:S01]  /*4460*/  FENCE.VIEW.ASYNC.S ;  /* 0x00000000000073c6 */ /* 0x004ea20000000000 */
[----:B------:R-:W-:Y:S04]  /*4470*/  PRMT R0, RZ, 0x654, R0 ;  /* 0x00000654ff007816 */ /* 0x000fe80000000000 */
[----:B--2---:R2:W-:Y:S01]  /*4480*/  SYNCS.ARRIVE.TRANS64.RED.A1T0 RZ, [R0+URZ], RZ ;  /* 0x000000ff00ff79a7 */ /* 0x0045e200081004ff */
[----:B---3--:R-:W-:Y:S11]  /*4490*/  LOP3.LUT P3, RZ, R26, 0x1, RZ, 0xc0, !PT ;  /* 0x000000011aff7812 */ /* 0x008ff6000786c0ff */
[----:B------:R-:W-:Y:S02]  /*44a0*/  @!UPT UIADD3 URZ, UPT, UPT, URZ, URZ, URZ ;  /* 0x000000fffffff290 */ /* 0x000fe4000fffe0ff */
[----:B------:R-:W-:Y:S02]  /*44b0*/  @P3 MOV R13, R24 ;  /* 0x00000018000d3202 */ /* 0x000fe40000000f00 */
[----:B------:R-:W-:Y:S01]  /*44c0*/  @P3 LOP3.LUT R8, R25, 0xffff, RZ, 0xc0, !PT ;  /* 0x0000ffff19083812 */ /* 0x000fe200078ec0ff */
[----:B--2---:R-:W-:Y:S06]  /*44d0*/  @!P0 BRA `(.L_x_83) ;  /* 0x0000000000a48947 */ /* 0x004fec0003800000 */
[----:B-1----:R-:W-:Y:S01]  /*44e0*/  IMAD.HI.U32 R35, R22, R7, RZ ;  /* 0x0000000716237227 */ /* 0x002fe200078e00ff */
[----:B------:R-:W-:Y:S02]  /*44f0*/  ISETP.NE.AND P0, PT, R6, 0x1, PT ;  /* 0x000000010600780c */ /* 0x000fe40003f05270 */
[----:B------:R-:W-:Y:S01]  /*4500*/  ISETP.NE.AND P2, PT, R40, 0x1, PT ;  /* 0x000000012800780c */ /* 0x000fe20003f45270 */
[----:B----4-:R-:W-:Y:S01]  /*4510*/  IMAD.HI.U32 R34, R19, R16, RZ ;  /* 0x0000001013227227 */ /* 0x010fe200078e00ff */
[----:B------:R-:W-:Y:S02]  /*4520*/  SHF.R.U32.HI R35, RZ, R18, R35 ;  /* 0x00000012ff237219 */ /* 0x000fe40000011623 */
[----:B------:R-:W-:Y:S01]  /*4530*/  ISETP.NE.AND P4, PT, R2, 0x1, PT ;  /* 0x000000010200780c */ /* 0x000fe20003f85270 */
[----:B------:R-:W-:Y:S01]  /*4540*/  IMAD.HI.U32 R36, R13, R16, RZ ;  /* 0x000000100d247227 */ /* 0x000fe200078e00ff */
[----:B------:R-:W-:Y:S02]  /*4550*/  SHF.R.U32.HI R34, RZ, R17, R34 ;  /* 0x00000011ff227219 */ /* 0x000fe40000011622 */
[----:B------:R-:W-:Y:S01]  /*4560*/  SEL R3, R22, R35, !P0 ;  /* 0x0000002316037207 */ /* 0x000fe20004000000 */
[C---:B------:R-:W-:Y:S01]  /*4570*/  IMAD.HI.U32 R35, R8.reuse, R7, RZ ;  /* 0x0000000708237227 */ /* 0x040fe200078e00ff */
[----:B------:R-:W-:Y:S02]  /*4580*/  SEL R11, R19, R34, !P4 ;  /* 0x00000022130b7207 */ /* 0x000fe40006000000 */
[----:B------:R-:W-:Y:S01]  /*4590*/  SHF.R.U32.HI R36, RZ, R17, R36 ;  /* 0x00000011ff247219 */ /* 0x000fe20000011624 */
[----:B------:R-:W-:Y:S01]  /*45a0*/  IMAD.HI.U32 R38, R3, R4, RZ ;  /* 0x0000000403267227 */ /* 0x000fe200078e00ff */
[----:B------:R-:W-:Y:S03]  /*45b0*/  SHF.R.U32.HI R35, RZ, R18, R35 ;  /* 0x00000012ff237219 */ /* 0x000fe60000011623 */
[----:B------:R-:W-:Y:S01]  /*45c0*/  IMAD.HI.U32 R34, R11, R4, RZ ;  /* 0x000000040b227227 */ /* 0x000fe200078e00ff */
[----:B------:R-:W-:Y:S02]  /*45d0*/  @P2 SHF.R.U32.HI R3, RZ, R5, R38 ;  /* 0x00000005ff032219 */ /* 0x000fe40000011626 */
[----:B------:R-:W-:Y:S02]  /*45e0*/  SEL R9, R8, R35, !P0 ;  /* 0x0000002308097207 */ /* 0x000fe40004000000 */
[----:B------:R-:W-:Y:S01]  /*45f0*/  @P2 SHF.R.U32.HI R11, RZ, R5, R34 ;  /* 0x00000005ff0b2219 */ /* 0x000fe20000011622 */
[C---:B------:R-:W-:Y:S01]  /*4600*/  IMAD R10, R40.reuse, R3, RZ ;  /* 0x00000003280a7224 */ /* 0x040fe200078e02ff */
[----:B------:R-:W-:Y:S01]  /*4610*/  SEL R3, R13, R36, !P4 ;  /* 0x000000240d037207 */ /* 0x000fe20006000000 */
[C---:B------:R-:W-:Y:S03]  /*4620*/  IMAD.HI.U32 R14, R9.reuse, R4, RZ ;  /* 0x00000004090e7227 */ /* 0x040fe600078e00ff */
[----:B------:R-:W-:Y:S01]  /*4630*/  ISETP.GE.AND P0, PT, R9, R10, PT ;  /* 0x0000000a0900720c */ /* 0x000fe20003f06270 */
[C---:B------:R-:W-:Y:S01]  /*4640*/  IMAD R12, R40.reuse, R11, RZ ;  /* 0x0000000b280c7224 */ /* 0x040fe200078e02ff */
[-C--:B------:R-:W-:Y:S04]  /*4650*/  SHF.R.U32.HI R14, RZ, R5.reuse, R14 ;  /* 0x00000005ff0e7219 */ /* 0x080fe8000001160e */
[----:B------:R-:W-:Y:S02]  /*4660*/  ISETP.GE.OR P0, PT, R3, R12, P0 ;  /* 0x0000000c0300720c */ /* 0x000fe40000706670 */
[----:B------:R-:W-:Y:S05]  /*4670*/  SEL R15, R9, R14, !P2 ;  /* 0x0000000e090f7207 */ /* 0x000fea0005000000 */
[----:B------:R-:W-:Y:S04]  /*4680*/  IMAD.MOV R14, RZ, RZ, -R15 ;  /* 0x000000ffff0e7224 */ /* 0x000fe800078e0a0f */
[----:B------:R-:W-:Y:S02]  /*4690*/  IMAD R14, R40, R14, R9 ;  /* 0x0000000e280e7224 */ /* 0x000fe400078e0209 */
[C---:B------:R-:W-:Y:S05]  /*46a0*/  @!P0 IMAD.HI.U32 R10, R3.reuse, R4, RZ ;  /* 0x00000004030a8227 */ /* 0x040fea00078e00ff */
[----:B------:R-:W-:Y:S04]  /*46b0*/  @!P0 SHF.R.U32.HI R10, RZ, R5, R10 ;  /* 0x00000005ff0a8219 */ /* 0x000fe8000001160a */
[----:B------:R-:W-:Y:S01]  /*46c0*/  @!P0 SEL R0, R3, R10, !P2 ;  /* 0x0000000a03008207 */ /* 0x000fe20005000000 */
[----:B------:R-:W-:Y:S03]  /*46d0*/  IMAD.MOV R10, RZ, RZ, -R3 ;  /* 0x000000ffff0a7224 */ /* 0x000fe600078e0a03 */
[----:B------:R-:W-:Y:S01]  /*46e0*/  @!P0 IADD3 R15, PT, PT, R15, -R0, RZ ;  /* 0x800000000f0f8210 */ /* 0x000fe20007ffe0ff */
[----:B------:R-:W-:Y:S01]  /*46f0*/  @!P0 IMAD R0, R11, R14, R0 ;  /* 0x0000000e0b008224 */ /* 0x000fe200078e0200 */
[----:B------:R-:W-:Y:S01]  /*4700*/  IADD3 R11, PT, PT, -R9, RZ, RZ ;  /* 0x000000ff090b7210 */ /* 0x000fe20007ffe1ff */
[----:B------:R-:W-:Y:S02]  /*4710*/  IMAD R13, R2, R10, R13 ;  /* 0x0000000a020d7224 */ /* 0x000fe400078e020d */
[----:B------:R-:W-:Y:S02]  /*4720*/  @!P0 IMAD R9, R15, R40, R3 ;  /* 0x000000280f098224 */ /* 0x000fe400078e0203 */
[----:B------:R-:W-:Y:S02]  /*4730*/  @!P0 IMAD.MOV.U32 R3, RZ, RZ, R0 ;  /* 0x000000ffff038224 */ /* 0x000fe400078e0000 */
[----:B------:R-:W-:Y:S02]  /*4740*/  IMAD R8, R6, R11, R8 ;  /* 0x0000000b06087224 */ /* 0x000fe400078e0208 */
[----:B------:R-:W-:Y:S02]  /*4750*/  IMAD R13, R3, R2, R13 ;  /* 0x00000002030d7224 */ /* 0x000fe400078e020d */
[----:B------:R-:W-:Y:S02]  /*4760*/  IMAD R8, R9, R6, R8 ;  /* 0x0000000609087224 */ /* 0x000fe400078e0208 */
.L_x_83:
[----:B------:R-:W-:Y:S05]  /*4770*/  BRA.U UP1, `(.L_x_84) ;  /* 0x0000000101107547 */ /* 0x000fea000b800000 */
[----:B------:R-:W-:Y:S04]  /*4780*/  MOV R0, UR6 ;  /* 0x0000000600007c02 */ /* 0x000fe80008000f00 */
[----:B------:R-:W-:Y:S04]  /*4790*/  SHF.L.U32 R3, R0, 0x1f, RZ ;  /* 0x0000001f00037819 */ /* 0x000fe800000006ff */
[----:B------:R-:W2:Y:S02]  /*47a0*/  SYNCS.PHASECHK.TRANS64.TRYWAIT P0, [UR7+0x138], R3 ;  /* 0x00013803ff0075a7 */ /* 0x000ea40008001107 */
[----:B--2---:R-:W-:Y:S05]  /*47b0*/  @!P0 BRA `(.L_x_85) ;  /* 0x0000003c00708947 */ /* 0x004fea0003800000 */
.L_x_84:
[----:B------:R-:W-:Y:S02]  /*47c0*/  R2UR UR19, R21 ;  /* 0x00000000151372ca */ /* 0x000fe400000e0000 */
[----:B------:R-:W-:Y:S02]  /*47d0*/  R2UR UR18, R20 ;  /* 0x00000000141272ca */ /* 0x000fe400000e0000 */
[----:B------:R-:W-:Y:S02]  /*47e0*/  ISETP.NE.U32.AND P2, PT, RZ, UR4, PT ;  /* 0x00000004ff007c0c */ /* 0x000fe4000bf45070 */
[----:B------:R-:W-:Y:S02]  /*47f0*/  SHF.L.U32 R12, R31, 0x1f, RZ ;  /* 0x0000001f1f0c7819 */ /* 0x000fe400000006ff */
[----:B------:R-:W-:Y:S05]  /*4800*/  ISETP.NE.AND.EX P2, PT, RZ, UR5, PT, P2 ;  /* 0x00000005ff007c0c */ /* 0x000fea000bf45320 */
[----:B------:R-:W-:Y:S02]  /*4810*/  USHF.L.U32 UR19, UR19, 0x6, URZ ;  /* 0x0000000613137899 */ /* 0x000fe400080006ff */
[----:B------:R-:W-:Y:S01]  /*4820*/  USHF.L.U32 UR18, UR18, 0x7, URZ ;  /* 0x0000000712127899 */ /* 0x000fe200080006ff */
[----:B------:R-:W-:Y:S11]  /*4830*/  BRA.U !UP3, `(.L_x_86) ;  /* 0x000000010b347547 */ /* 0x000ff6000b800000 */
[----:B------:R-:W-:Y:S01]  /*4840*/  UPLOP3.LUT UP0, UPT, UPT, UPT, UP2, 0x80, 0x8 ;  /* 0x000000000008789c */ /* 0x000fe20003f0f020 */
[----:B--2---:R-:W-:Y:S02]  /*4850*/  HFMA2 R0, -RZ, RZ, 0, 5.9604644775390625e-08 ;  /* 0x00000001ff007431 */ /* 0x004fe400000001ff */
[----:B------:R-:W-:Y:S03]  /*4860*/  IMAD.MOV.U32 R95, RZ, RZ, 0x1 ;  /* 0x00000001ff5f7424 */ /* 0x000fe600078e00ff */
[----:B------:R-:W-:Y:S05]  /*4870*/  PLOP3.LUT P0, PT, PT, PT, UP0, 0x80, 0x8 ;  /* 0x000000000008781c */ /* 0x000fea0003f0f008 */
[----:B------:R-:W2:Y:S01]  /*4880*/  @UP0 LDCU.64 UR10, c[0x0][0x888] ;  /* 0x00011100ff0a07ac */ /* 0x000ea20008000a00 */
[----:B------:R-:W-:Y:S07]  /*4890*/  @UP0 UIMAD UR8, UR36, UR4, URZ ;  /* 0x00000004240802a4 */ /* 0x000fee000f8e02ff */
[----:B------:R-:W-:Y:S01]  /*48a0*/  @!P0 PRMT R95, R0, 0x7610, R95 ;  /* 0x00007610005f8816 */ /* 0x000fe2000000005f */
[----:B--2---:R-:W-:Y:S03]  /*48b0*/  @UP0 UIMAD.WIDE UR10, UR8, 0x4, UR10 ;  /* 0x00000004080a08a5 */ /* 0x004fe6000f8e020a */
[----:B------:R-:W2:Y:S03]  /*48c0*/  @!UP0 LDCU UR8, c[0x0][0x880] ;  /* 0x00011000ff0887ac */ /* 0x000ea60008000800 */
[----:B------:R-:W-:Y:S01]  /*48d0*/  IMAD.U32 R10, RZ, RZ, UR10 ;  /* 0x0000000aff0a7e24 */ /* 0x000fe2000f8e00ff */
[----:B------:R-:W-:Y:S05]  /*48e0*/  MOV R11, UR11 ;  /* 0x0000000b000b7c02 */ /* 0x000fea0008000f00 */
[----:B-----5:R3:W5:Y:S02]  /*48f0*/  @P0 LDG.E R49, desc[UR46][R10.64] ;  /* 0x0000002e0a310981 */ /* 0x020764000c1e1900 */
[----:B--23--:R-:W-:Y:S07]  /*4900*/  @!P0 IMAD.U32 R49, RZ, RZ, UR8 ;  /* 0x00000008ff318e24 */ /* 0x00cfee000f8e00ff */
.L_x_86:
[----:B-----5:R-:W-:Y:S01]  /*4910*/  @!P2 FSETP.EQ.AND P0, PT, R49, RZ, PT ;  /* 0x000000ff3100a20b */ /* 0x020fe20003f02000 */
[----:B------:R-:W-:Y:S01]  /*4920*/  @!UPT UIADD3 URZ, UPT, UPT, URZ, URZ, URZ ;  /* 0x000000fffffff290 */ /* 0x000fe2000fffe0ff */
[----:B------:R-:W-:Y:S11]  /*4930*/  @!P2 BRA `(.L_x_87) ;  /* 0x000000000014a947 */ /* 0x000ff60003800000 */
[----:B------:R-:W-:Y:S02]  /*4940*/  LOP3.LUT P2, RZ, R95, 0xff, RZ, 0xc0, !PT ;  /* 0x000000ff5fff7812 */ /* 0x000fe4000784c0ff */
[----:B------:R-:W-:Y:S04]  /*4950*/  PLOP3.LUT P0, PT, PT, PT, UP0, 0x80, 0x8 ;  /* 0x000000000008781c */ /* 0x000fe80003f0f008 */
[----:B------:R-:W-:Y:S07]  /*4960*/  PLOP3.LUT P0, PT, P0, PT, PT, 0x8, 0x80 ;  /* 0x000000000080781c */ /* 0x000fee000070e170 */
[----:B------:R-:W-:Y:S11]  /*4970*/  @P2 FSETP.EQ.AND P0, PT, R49, RZ, PT ;  /* 0x000000ff3100220b */ /* 0x000ff60003f02000 */
[----:B------:R-:W-:Y:S02]  /*4980*/  @!UPT UIADD3 URZ, UPT, UPT, URZ, URZ, URZ ;  /* 0x000000fffffff290 */ /* 0x000fe4000fffe0ff */
.L_x_87:
[----:B------:R-:W3:Y:S01]  /*4990*/  SYNCS.PHASECHK.TRANS64.TRYWAIT P2, [UR7+0x120], R12 ;  /* 0x0001200cff0075a7 */ /* 0x000ee20008041107 */
[----:B------:R-:W-:Y:S04]  /*49a0*/  ELECT P4, URZ, PT ;  /* 0x0000000000ff782f */ /* 0x000fe80003880000 */
[----:B------:R-:W-:Y:S11]  /*49b0*/  PLOP3.LUT P4, PT, P0, P4, PT, 0xf2, 0x2f ;  /* 0x00000000002f781c */ /* 0x000ff60000789e72 */
[----:B------:R-:W-:Y:S02]  /*49c0*/  @!UPT UIADD3 URZ, UPT, UPT, URZ, URZ, URZ ;  /* 0x000000fffffff290 */ /* 0x000fe4000fffe0ff */
[----:B-1----:R-:W-:Y:S05]  /*49d0*/  @!P4 IADD3 R21, P0, PT, R32, 0x580, RZ ;  /* 0x000005802015c810 */ /* 0x002fea0007f1e0ff */
[----:B------:R-:W-:Y:S01]  /*49e0*/  @!P4 IMAD.X R20, RZ, RZ, R33, P0 ;  /* 0x000000ffff14c224 */ /* 0x000fe200000e0621 */
[----:B---3--:R-:W-:Y:S07]  /*49f0*/  @!P2 BRA `(.L_x_88) ;  /* 0x0000003800f8a947 */ /* 0x008fee0003800000 */
.L_x_175:
[----:B------:R-:W3:Y:S01]  /*4a00*/  LDC.64 R14, c[0x0][0xb10] ;  /* 0x0002c400ff0e7b82 */ /* 0x000ee20000000a00 */
[----:B------:R-:W-:Y:S01]  /*4a10*/  @!P4 R2UR UR8, R20 ;  /* 0x000000001408c2ca */ /* 0x000fe200000e0000 */
[----:B------:R-:W-:Y:S01]  /*4a20*/  VOTEU.ALL UP1, P4 ;  /* 0x0000000000ff7886 */ /* 0x000fe20002020000 */
[----:B------:R-:W-:Y:S01]  /*4a30*/  @!P4 R2UR UR9, R21 ;  /* 0x000000001509c2ca */ /* 0x000fe200000e0000 */
[----:B------:R-:W-:Y:S01]  /*4a40*/  UMOV UR10, 0x0 ;  /* 0x00000000000a7882 */ /* 0x000fe20000000000 */
[----:B------:R-:W-:Y:S03]  /*4a50*/  UMOV UR11, 0x10000000 ;  /* 0x10000000000b7882 */ /* 0x000fe60000000000 */
[----:B------:R-:W5:Y:S01]  /*4a60*/  LDC.64 R10, c[0x0][0xb18] ;  /* 0x0002c600ff0a7b82 */ /* 0x000f620000000a00 */
[----:B------:R-:W-:Y:S01]  /*4a70*/  @!UP1 UIADD3 UR16, UPT, UPT, UR7, 0x200, URZ ;  /* 0x0000020007109890 */ /* 0x000fe2000fffe0ff */
[----:B------:R-:W-:Y:S01]  /*4a80*/  @P3 SHF.R.U32.HI R28, RZ, 0x10, R25 ;  /* 0x00000010ff1c3819 */ /* 0x000fe20000011619 */
[----:B------:R-:W-:Y:S01]  /*4a90*/  VOTEU.ALL UP1, P4 ;  /* 0x0000000000ff7886 */ /* 0x000fe20002020000 */
[----:B------:R-:W-:Y:S01]  /*4aa0*/  UMOV UR20, UR36 ;  /* 0x0000002400147c82 */ /* 0x000fe20008000000 */
[----:B------:R-:W-:Y:S03]  /*4ab0*/  VIADD R30, R30, 0x1 ;  /* 0x000000011e1e7836 */ /* 0x000fe60000000000 */
[----:B--2---:R-:W2:Y:S01]  /*4ac0*/  @!P1 LDC R0, c[0x0][0xb20] ;  /* 0x0002c800ff009b82 */ /* 0x004ea20000000800 */
[----:B------:R-:W-:Y:S01]  /*4ad0*/  IMAD.U32 R21, RZ, RZ, UR8 ;  /* 0x00000008ff157e24 */ /* 0x000fe2000f8e00ff */
[----:B------:R-:W-:Y:S06]  /*4ae0*/  UPRMT UR8, UR37, 0x654, UR17 ;  /* 0x0000065425087896 */ /* 0x000fec0008000011 */
[----:B-1----:R-:W1:Y:S01]  /*4af0*/  @!P1 LDC R3, c[0x0][0xb0c] ;  /* 0x0002c300ff039b82 */ /* 0x002e620000000800 */
[----:B------:R-:W-:Y:S01]  /*4b00*/  IMAD.U32 R20, RZ, RZ, UR9 ;  /* 0x00000009ff147e24 */ /* 0x000fe2000f8e00ff */
[----:B------:R-:W-:Y:S04]  /*4b10*/  @!P4 R2UR UR15, R21 ;  /* 0x00000000150fc2ca */ /* 0x000fe800000e0000 */
[----:B------:R-:W-:Y:S01]  /*4b20*/  @!P4 R2UR UR14, R20 ;  /* 0x00000000140ec2ca */ /* 0x000fe200000e0000 */
[----:B------:R-:W-:Y:S11]  /*4b30*/  @!P4 IMAD.MOV.U32 R20, RZ, RZ, 0x1000 ;  /* 0x00001000ff14c424 */ /* 0x000ff600078e00ff */
[----:B------:R-:W-:Y:S01]  /*4b40*/  @!UPT UIADD3 URZ, UPT, UPT, URZ, URZ, URZ ;  /* 0x000000fffffff290 */ /* 0x000fe2000fffe0ff */
[----:B------:R1:W-:Y:S01]  /*4b50*/  @!UP1 UTMALDG.3D [UR16], [UR14], desc[UR10] ;  /* 0x00000a100e0095b4 */ /* 0x0003e20008011000 */
[----:B------:R1:W-:Y:S02]  /*4b60*/  @!P4 SYNCS.ARRIVE.TRANS64.RED.A0TR RZ, [UR7+0x110], R20 ;  /* 0x00011014ffffc9a7 */ /* 0x0003e40008300407 */
[----:B-1----:R-:W-:Y:S01]  /*4b70*/  @!P1 ISETP.NE.AND P2, PT, R3, 0x1, PT ;  /* 0x000000010300980c */ /* 0x002fe20003f45270 */
[C---:B---3--:R-:W-:Y:S01]  /*4b80*/  @!P1 IMAD.HI.U32 R14, R13.reuse, R14, RZ ;  /* 0x0000000e0d0e9227 */ /* 0x048fe200078e00ff */
[----:B-----5:R-:W-:Y:S03]  /*4b90*/  @!P1 ISETP.NE.AND P0, PT, R10, 0x1, PT ;  /* 0x000000010a00980c */ /* 0x020fe60003f05270 */
[C---:B------:R-:W-:Y:S01]  /*4ba0*/  @!P1 IMAD.HI.U32 R11, R8.reuse, R11, RZ ;  /* 0x0000000b080b9227 */ /* 0x040fe200078e00ff */
[----:B------:R-:W-:Y:S04]  /*4bb0*/  @!P1 SHF.R.U32.HI R14, RZ, R15, R14 ;  /* 0x0000000fff0e9219 */ /* 0x000fe8000001160e */
[----:B--2---:R-:W-:Y:S01]  /*4bc0*/  @!P1 SHF.R.U32.HI R9, RZ, R0, R11 ;  /* 0x00000000ff099219 */ /* 0x004fe2000001160b */
[----:B------:R-:W-:Y:S01]  /*4bd0*/  SYNCS.ARRIVE.TRANS64.RED.A1T0 RZ, [UR8], RZ ;  /* 0x000000ffffff79a7 */ /* 0x000fe20008100408 */
[----:B------:R-:W-:Y:S02]  /*4be0*/  @!P1 SEL R14, R13, R14, !P2 ;  /* 0x0000000e0d0e9207 */ /* 0x000fe40005000000 */
[----:B------:R-:W-:Y:S01]  /*4bf0*/  @!P1 SEL R9, R8, R9, !P0 ;  /* 0x0000000908099207 */ /* 0x000fe20004000000 */
[----:B------:R-:W1:Y:S04]  /*4c00*/  SYNCS.PHASECHK.TRANS64.TRYWAIT P5, [UR7+0x128], R12 ;  /* 0x0001280cff0075a7 */ /* 0x000e6800080a1107 */
[----:B------:R-:W-:Y:S02]  /*4c10*/  @!P1 IMAD.IADD R0, R9, 0x1, -R14 ;  /* 0x0000000109009824 */ /* 0x000fe400078e0a0e */
[----:B------:R-:W-:Y:S02]  /*4c20*/  @!P1 IMAD.IADD R9, R14, 0x1, -R9 ;  /* 0x000000010e099824 */ /* 0x000fe400078e0a09 */
[----:B------:R-:W-:Y:S02]  /*4c30*/  @!P1 IMAD R13, R0, R3, R13 ;  /* 0x00000003000d9224 */ /* 0x000fe400078e020d */
[----:B------:R-:W-:Y:S01]  /*4c40*/  @!P1 IMAD R8, R9, R10, R8 ;  /* 0x0000000a09089224 */ /* 0x000fe200078e0208 */
[----:B-1----:R-:W-:Y:S06]  /*4c50*/  @!P5 BRA `(.L_x_89) ;  /* 0x000000380078d947 */ /* 0x002fec0003800000 */
.L_x_177:
[----:B-1----:R-:W-:Y:S01]  /*4c60*/  @!P4 IADD3 R3, P0, PT, R32, 0x580, RZ ;  /* 0x000005802003c810 */ /* 0x002fe20007f1e0ff */
[----:B------:R-:W-:Y:S01]  /*4c70*/  VOTEU.ALL UP1, P4 ;  /* 0x0000000000ff7886 */ /* 0x000fe20002020000 */
[----:B------:R-:W-:Y:S01]  /*4c80*/  UMOV UR20, 0x0 ;  /* 0x0000000000147882 */ /* 0x000fe20000000000 */
[----:B------:R-:W-:Y:S01]  /*4c90*/  UMOV UR21, 0x10000000 ;  /* 0x1000000000157882 */ /* 0x000fe20000000000 */
[----:B------:R-:W-:Y:S01]  /*4ca0*/  @!P4 R2UR UR9, R3 ;  /* 0x000000000309c2ca */ /* 0x000fe200000e0000 */
[----:B------:R-:W-:Y:S01]  /*4cb0*/  @!P4 IMAD.X R0, RZ, RZ, R33, P0 ;  /* 0x000000ffff00c224 */ /* 0x000fe200000e0621 */
[----:B------:R-:W-:Y:S01]  /*4cc0*/  @!UP1 UIADD3 UR10, UPT, UPT, UR18, 0x40, URZ ;  /* 0x00000040120a9890 */ /* 0x000fe2000fffe0ff */
[----:B------:R-:W-:Y:S01]  /*4cd0*/  ISETP.NE.AND P0, PT, R30, 0x2, PT ;  /* 0x000000021e00780c */ /* 0x000fe20003f05270 */
[----:B------:R-:W-:Y:S01]  /*4ce0*/  UMOV UR11, UR19 ;  /* 0x00000013000b7c82 */ /* 0x000fe20008000000 */
[----:B------:R-:W-:Y:S01]  /*4cf0*/  UMOV UR12, UR36 ;  /* 0x00000024000c7c82 */ /* 0x000fe20008000000 */
[----:B------:R-:W-:Y:S01]  /*4d00*/  @!P4 R2UR UR8, R0 ;  /* 0x000000000008c2ca */ /* 0x000fe200000e0000 */
[----:B------:R-:W-:Y:S01]  /*4d10*/  IMAD.IADD R20, R8, 0x1, R94 ;  /* 0x0000000108147824 */ /* 0x000fe200078e025e */
[----:B------:R-:W-:Y:S01]  /*4d20*/  @P3 R2UR UR36, R28 ;  /* 0x000000001c2432ca */ /* 0x000fe200000e0000 */
[----:B------:R-:W-:Y:S01]  /*4d30*/  IMAD.IADD R21, R13, 0x1, R96 ;  /* 0x000000010d157824 */ /* 0x000fe200078e0260 */
[----:B------:R-:W-:Y:S02]  /*4d40*/  SEL R0, RZ, 0x1, P0 ;  /* 0x00000001ff007807 */ /* 0x000fe40000000000 */
[----:B------:R-:W-:Y:S01]  /*4d50*/  LOP3.LUT R31, R31, 0x1, RZ, 0x3c, !PT ;  /* 0x000000011f1f7812 */ /* 0x000fe200078e3cff */
[----:B------:R-:W-:Y:S01]  /*4d60*/  IMAD.U32 R10, RZ, RZ, UR9 ;  /* 0x00000009ff0a7e24 */ /* 0x000fe2000f8e00ff */
[----:B------:R-:W-:Y:S01]  /*4d70*/  @!UP1 UIADD3 UR9, UPT, UPT, UR7, 0x118, URZ ;  /* 0x0000011807099890 */ /* 0x000fe2000fffe0ff */
[----:B------:R-:W-:Y:S02]  /*4d80*/  LOP3.LUT R29, R29, R0, RZ, 0x3c, !PT ;  /* 0x000000001d1d7212 */ /* 0x000fe400078e3cff */
[----:B------:R-:W-:Y:S02]  /*4d90*/  SEL R30, R30, RZ, P0 ;  /* 0x000000ff1e1e7207 */ /* 0x000fe40000000000 */
[----:B------:R-:W-:Y:S01]  /*4da0*/  IMAD.U32 R11, RZ, RZ, UR8 ;  /* 0x00000008ff0b7e24 */ /* 0x000fe2000f8e00ff */
[----:B------:R-:W-:Y:S01]  /*4db0*/  @!P4 R2UR UR14, R10 ;  /* 0x000000000a0ec2ca */ /* 0x000fe200000e0000 */
[----:B------:R-:W-:Y:S01]  /*4dc0*/  @!UP1 UIADD3 UR8, UPT, UPT, UR7, 0x1200, URZ ;  /* 0x0000120007089890 */ /* 0x000fe2000fffe0ff */
[----:B------:R-:W-:Y:S02]  /*4dd0*/  VOTEU.ALL UP1, P4 ;  /* 0x0000000000ff7886 */ /* 0x000fe40002020000 */
[----:B------:R-:W-:Y:S11]  /*4de0*/  @!P4 R2UR UR15, R11 ;  /* 0x000000000b0fc2ca */ /* 0x000ff600000e0000 */
[----:B------:R-:W-:Y:S02]  /*4df0*/  @!UPT UIADD3 URZ, UPT, UPT, URZ, URZ, URZ ;  /* 0x000000fffffff290 */ /* 0x000fe4000fffe0ff */
[----:B------:R2:W-:Y:S01]  /*4e00*/  @!UP1 UTMALDG.3D [UR8], [UR14], desc[UR20] ;  /* 0x000014080e0095b4 */ /* 0x0005e20008011000 */
[----:B------:R2:W-:Y:S01]  /*4e10*/  @!P4 SYNCS.ARRIVE.TRANS64.RED.A0TR RZ, [UR7+0x118], R23 ;  /* 0x00011817ffffc9a7 */ /* 0x0005e20008300407 */
[----:B------:R-:W-:Y:S01]  /*4e20*/  UPLOP3.LUT UP1, UPT, UPT, UPT, UPT, 0x80, 0x8 ;  /* 0x000000000008789c */ /* 0x000fe20003f2f070 */
[----:B------:R-:W-:Y:S01]  /*4e30*/  SYNCS.ARRIVE.TRANS64.RED.A1T0 RZ, [UR13], RZ ;  /* 0x000000ffffff79a7 */ /* 0x000fe2000810040d */
[----:B------:R-:W-:Y:S09]  /*4e40*/  @P3 BRA `(.L_x_90) ;  /* 0xfffffff400503947 */ /* 0x000ff2000383ffff */
[----:B------:R-:W-:-:S04]  /*4e50*/  SHF.L.U32 R3, R31, 0x1f, RZ ;  /* 0x0000001f1f037819 */ /* 0x000fc800000006ff */
[----:B------:R-:W1:Y:S02]  /*4e60*/  SYNCS.PHASECHK.TRANS64.TRYWAIT P0, [UR7+0x120], R3 ;  /* 0x00012003ff0075a7 */ /* 0x000e640008001107 */
[----:B-1----:R-:W-:Y:S05]  /*4e70*/  @!P0 BRA `(.L_x_91) ;  /* 0x0000003800088947 */ /* 0x002fea0003800000 */
.L_x_179:
[----:B-1----:R-:W-:-:S07]  /*4e80*/  MOV R0, UR7 ;  /* 0x0000000700007c02 */ /* 0x002fce0008000f00 */
.L_x_92:
[----:B-1----:R-:W-:-:S04]  /*4e90*/  SHF.L.U32 R3, R31, 0x1f, RZ ;  /* 0x0000001f1f037819 */ /* 0x002fc800000006ff */
[----:B------:R1:W3:Y:S03]  /*4ea0*/  SYNCS.PHASECHK.TRANS64.TRYWAIT P0, [R0+URZ+0x128], R3 ;  /* 0x00012803000075a7 */ /* 0x0002e600080011ff */
[----:B---3--:R-:W-:Y:S05]  /*4eb0*/  @!P0 NANOSLEEP.SYNCS 0x989680 ;  /* 0x009896800000895d */ /* 0x008fea0003900000 */
[----:B------:R-:W3:Y:S02]  /*4ec0*/  @!P0 SYNCS.PHASECHK.TRANS64 P0, [R0+URZ+0x128], R3 ;  /* 0x00012803000085a7 */ /* 0x000ee400080010ff */
[----:B--23--:R-:W-:Y:S05]  /*4ed0*/  @P0 EXIT ;  /* 0x000000000000094d */ /* 0x00cfea0003800000 */
[----:B------:R-:W-:Y:S05]  /*4ee0*/  BRA `(.L_x_92) ;  /* 0xfffffffc00e87947 */ /* 0x000fea000383ffff */
.L_x_81:
[----:B------:R-:W-:-:S06]  /*4ef0*/  UISETP.GE.AND UP1, UPT, UR8, 0x4, UPT ;  /* 0x000000040800788c */ /* 0x000fcc000bf26270 */
[----:B------:R-:W-:-:S13]  /*4f00*/  PLOP3.LUT P0, PT, PT, PT, UP1, 0x80, 0x8 ;  /* 0x000000000008781c */ /* 0x000fda0003f0f018 */
[----:B------:R-:W-:Y:S05]  /*4f10*/  @!P0 EXIT ;  /* 0x000000000000894d */ /* 0x000fea0003800000 */
[----:B------:R-:W-:Y:S01]  /*4f20*/  BAR.SYNC.DEFER_BLOCKING 0x6, 0xa0 ;  /* 0x0182800000007b1d */ /* 0x000fe20000010000 */
[C---:B------:R-:W-:Y:S01]  /*4f30*/  IMAD.SHL.U32 R7, R108.reuse, 0x40, RZ ;  /* 0x000000406c077824 */ /* 0x040fe200078e00ff */
[C---:B------:R-:W-:Y:S01]  /*4f40*/  LOP3.LUT R110, R108.reuse, 0x60, RZ, 0xc0, !PT ;  /* 0x000000606c6e7812 */ /* 0x040fe200078ec0ff */
[C---:B------:R-:W-:Y:S01]  /*4f50*/  IMAD.SHL.U32 R100, R108.reuse, 0x20, RZ ;  /* 0x000000206c647824 */ /* 0x040fe200078e00ff */
[----:B------:R-:W-:Y:S01]  /*4f60*/  CS2R R106, SRZ ;  /* 0x00000000006a7805 */ /* 0x000fe2000001ff00 */
[C---:B------:R-:W-:Y:S01]  /*4f70*/  IMAD.SHL.U32 R0, R108.reuse, 0x2, RZ ;  /* 0x000000026c007824 */ /* 0x040fe200078e00ff */
[----:B------:R-:W-:Y:S02]  /*4f80*/  UMOV UR49, 0x400 ;  /* 0x0000040000317882 */ /* 0x000fe40000000000 */
[----:B------:R-:W1:Y:S01]  /*4f90*/  LDC R99, c[0x0][0x370] ;  /* 0x0000dc00ff637b82 */ /* 0x000e620000000800 */
[----:B------:R-:W-:Y:S01]  /*4fa0*/  ULEA UR49, UR37, UR49, 0x18 ;  /* 0x0000003125317291 */ /* 0x000fe2000f8ec0ff */
[----:B------:R-:W-:Y:S01]  /*4fb0*/  LOP3.LUT R5, R7, 0x180, RZ, 0xc0, !PT ;  /* 0x0000018007057812 */ /* 0x000fe200078ec0ff */
[----:B------:R-:W-:Y:S01]  /*4fc0*/  IMAD.U32 R46, R108, 0x10000, RZ ;  /* 0x000100006c2e7824 */ /* 0x000fe200078e00ff */
[----:B------:R-:W-:Y:S01]  /*4fd0*/  LOP3.LUT R100, R100, 0xc00, RZ, 0xc0, !PT ;  /* 0x00000c0064647812 */ /* 0x000fe200078ec0ff */
[----:B------:R-:W-:Y:S01]  /*4fe0*/  UIADD3 UR4, UPT, UPT, UR49, 0x2200, URZ ;  /* 0x0000220031047890 */ /* 0x000fe2000fffe0ff */
[----:B------:R-:W-:Y:S01]  /*4ff0*/  LOP3.LUT R0, R5, 0x20, R0, 0xf8, !PT ;  /* 0x0000002005007812 */ /* 0x000fe200078ef800 */
[----:B------:R-:W-:Y:S01]  /*5000*/  IMAD.SHL.U32 R5, R108, 0x8, RZ ;  /* 0x000000086c057824 */ /* 0x000fe200078e00ff */
[----:B------:R-:W2:Y:S01]  /*5010*/  LDC R42, c[0x0][0xb0c] ;  /* 0x0002c300ff2a7b82 */ /* 0x000ea20000000800 */
[----:B------:R-:W-:Y:S01]  /*5020*/  LOP3.LUT R100, R100, 0x40, R7, 0xf8, !PT ;  /* 0x0000004064647812 */ /* 0x000fe200078ef807 */
[----:B------:R-:W-:Y:S01]  /*5030*/  IMAD.MOV.U32 R44, RZ, RZ, RZ ;  /* 0x000000ffff2c7224 */ /* 0x000fe200078e00ff */
[----:B------:R-:W-:Y:S01]  /*5040*/  LOP3.LUT R46, R46, 0x600000, RZ, 0xc0, !PT ;  /* 0x006000002e2e7812 */ /* 0x000fe200078ec0ff */
[----:B------:R-:W-:Y:S01]  /*5050*/  IMAD.MOV.U32 R112, RZ, RZ, RZ ;  /* 0x000000ffff707224 */ /* 0x000fe200078e00ff */
[----:B------:R-:W-:-:S02]  /*5060*/  LOP3.LUT R108, R108, 0x2, RZ, 0xc0, !PT ;  /* 0x000000026c6c7812 */ /* 0x000fc400078ec0ff */
[----:B------:R-:W-:Y:S02]  /*5070*/  CS2R R104, SRZ ;  /* 0x0000000000687805 */ /* 0x000fe4000001ff00 */
[----:B------:R-:W-:Y:S01]  /*5080*/  LOP3.LUT R5, R0, 0x30, R5, 0x78, !PT ;  /* 0x0000003000057812 */ /* 0x000fe200078e7805 */
[----:B------:R-:W4:Y:S01]  /*5090*/  LDC R97, c[0x0][0xb20] ;  /* 0x0002c800ff617b82 */ /* 0x000f220000000800 */
[----:B------:R-:W3:Y:S01]  /*50a0*/  LDS R3, [UR49+0x1f0] ;  /* 0x0001f031ff037984 */ /* 0x000ee20008000800 */
[----:B------:R-:W-:Y:S01]  /*50b0*/  LOP3.LUT R100, R100, 0x200, R7, 0xf8, !PT ;  /* 0x0000020064647812 */ /* 0x000fe200078ef807 */
[----:B------:R-:W-:Y:S01]  /*50c0*/  IMAD.MOV R102, RZ, RZ, -R108 ;  /* 0x000000ffff667224 */ /* 0x000fe200078e0a6c */
[----:B------:R-:W1:Y:S01]  /*50d0*/  LDCU.64 UR52, c[0x0][0x348] ;  /* 0x00006900ff3477ac */ /* 0x000e620008000a00 */
[----:B------:R-:W-:Y:S01]  /*50e0*/  IMAD.U32 R109, RZ, RZ, UR4 ;  /* 0x00000004ff6d7e24 */ /* 0x000fe2000f8e00ff */
[----:B------:R-:W-:Y:S02]  /*50f0*/  LOP3.LUT R100, R100, R5, RZ, 0xfc, !PT ;  /* 0x0000000564647212 */ /* 0x000fe400078efcff */
[----:B------:R-:W1:Y:S01]  /*5100*/  LDC R41, c[0x0][0xb30] ;  /* 0x0002cc00ff297b82 */ /* 0x000e620000000800 */
[----:B------:R-:W1:Y:S01]  /*5110*/  LDCU.64 UR38, c[0x0][0x888] ;  /* 0x00011100ff2677ac */ /* 0x000e620008000a00 */
[----:B------:R-:W1:Y:S06]  /*5120*/  LDCU.64 UR44, c[0x0][0x890] ;  /* 0x00011200ff2c77ac */ /* 0x000e6c0008000a00 */
[----:B------:R-:W1:Y:S01]  /*5130*/  LDC.64 R92, c[0x0][0xb10] ;  /* 0x0002c400ff5c7b82 */ /* 0x000e620000000a00 */
[----:B------:R-:W-:-:S07]  /*5140*/  UIADD3 UR48, UPT, UPT, UR49, 0x200, URZ ;  /* 0x0000020031307890 */ /* 0x000fce000fffe0ff */
[----:B------:R-:W1:Y:S08]  /*5150*/  LDC.64 R38, c[0x0][0xb18] ;  /* 0x0002c600ff267b82 */ /* 0x000e700000000a00 */
[----:B------:R-:W1:Y:S08]  /*5160*/  LDC.64 R36, c[0x0][0xb28] ;  /* 0x0002ca00ff247b82 */ /* 0x000e700000000a00 */
[----:B------:R-:W1:Y:S01]  /*5170*/  LDC.64 R90, c[0x0][0x8b0] ;  /* 0x00022c00ff5a7b82 */ /* 0x000e620000000a00 */
[----:B---3--:R-:W-:-:S07]  /*5180*/  IMAD.IADD R46, R3, 0x1, R46 ;  /* 0x00000001032e7824 */ /* 0x008fce00078e022e */
[----:B------:R-:W3:Y:S08]  /*5190*/  LDC.64 R88, c[0x0][0x8a8] ;  /* 0x00022a00ff587b82 */ /* 0x000ef00000000a00 */
[----:B--2-4-:R-:W1:Y:S02]  /*51a0*/  LDC R98, c[0x0][0x374] ;  /* 0x0000dd00ff627b82 */ /* 0x014e640000000800 */
.L_x_118:
[----:B------:R-:W-:Y:S02]  /*51b0*/  LEA R0, R112, UR49, 0x3 ;  /* 0x0000003170007c11 */ /* 0x000fe4000f8e18ff */
[----:B------:R-:W-:Y:S02]  /*51c0*/  SHF.L.U32 R3, R106, 0x1f, RZ ;  /* 0x0000001f6a037819 */ /* 0x000fe400000006ff */
[----:B------:R-:W-:Y:S02]  /*51d0*/  LEA R16, R112, UR49, 0x4 ;  /* 0x0000003170107c11 */ /* 0x000fe4000f8e20ff */
[----:B------:R-:W2:Y:S02]  /*51e0*/  SYNCS.PHASECHK.TRANS64.TRYWAIT P0, [R0+URZ+0x140], R3 ;  /* 0x00014003000075a7 */ /* 0x000ea400080011ff */
[----:B-12---:R-:W-:Y:S05]  /*51f0*/  @!P0 BRA `(.L_x_93) ;  /* 0x0000003400408947 */ /* 0x006fea0003800000 */
.L_x_180:
[----:B------:R-:W4:Y:S01]  /*5200*/  LDC.64 R12, c[0x0][0xb10] ;  /* 0x0002c400ff0c7b82 */ /* 0x000f220000000a00 */
[----:B------:R-:W3:Y:S01]  /*5210*/  LDS.128 R16, [R16+0x1d0] ;  /* 0x0001d00010107984 */ /* 0x000ee20000000c00 */
[----:B-1----:R-:W-:Y:S01]  /*5220*/  ISETP.NE.AND P1, PT, R41, 0x1, PT ;  /* 0x000000012900780c */ /* 0x002fe20003f25270 */
[----:B--2---:R-:W-:Y:S01]  /*5230*/  VIADD R0, R0, 0x150 ;  /* 0x0000015000007836 */ /* 0x004fe20000000000 */
[----:B------:R-:W-:Y:S04]  /*5240*/  ISETP.GE.AND P0, PT, R40, 0x1, PT ;  /* 0x000000012800780c */ /* 0x000fe80003f06270 */
[----:B------:R-:W1:Y:S01]  /*5250*/  LDC.64 R10, c[0x0][0xb18] ;  /* 0x0002c600ff0a7b82 */ /* 0x000e620000000a00 */
[----:B------:R-:W-:Y:S01]  /*5260*/  PRMT R0, RZ, 0x654, R0 ;  /* 0x00000654ff007816 */ /* 0x000fe20000000000 */
[----:B------:R-:W-:Y:S01]  /*5270*/  @!PT LDS RZ, [RZ] ;  /* 0x00000000fffff984 */ /* 0x000fe20000000800 */
[----:B------:R-:W-:Y:S01]  /*5280*/  @!PT LDS RZ, [RZ] ;  /* 0x00000000fffff984 */ /* 0x000fe20000000800 */
[----:B------:R-:W-:Y:S01]  /*5290*/  @!PT LDS RZ, [RZ] ;  /* 0x00000000fffff984 */ /* 0x000fe20000000800 */
[----:B------:R-:W-:Y:S01]  /*52a0*/  @!PT LDS RZ, [RZ] ;  /* 0x00000000fffff984 */ /* 0x000fe20000000800 */
[----:B------:R2:W-:Y:S06]  /*52b0*/  MEMBAR.ALL.CTA ;  /* 0x0000000000007992 */ /* 0x0005ec0000008000 */
[----:B--2---:R-:W2:Y:S01]  /*52c0*/  FENCE.VIEW.ASYNC.S ;  /* 0x00000000000073c6 */ /* 0x004ea20000000000 */
[----:B------:R-:W1:Y:S08]  /*52d0*/  @!P1 LDC R14, c[0x0][0xb20] ;  /* 0x0002c800ff0e9b82 */ /* 0x000e700000000800 */
[----:B------:R-:W1:Y:S01]  /*52e0*/  @!P1 LDC R9, c[0x0][0xb0c] ;  /* 0x0002c300ff099b82 */ /* 0x000e620000000800 */
[----:B--2---:R2:W-:Y:S01]  /*52f0*/  SYNCS.ARRIVE.TRANS64.RED.A1T0 RZ, [R0+URZ], RZ ;  /* 0x000000ff00ff79a7 */ /* 0x0045e200081004ff */
[----:B---3--:R-:W-:Y:S04]  /*5300*/  LOP3.LUT P4, RZ, R18, 0x1, RZ, 0xc0, !PT ;  /* 0x0000000112ff7812 */ /* 0x008fe8000788c0ff */
[----:B------:R-:W-:Y:S09]  /*5310*/  P2R R111, PR, RZ, 0x10 ;  /* 0x00000010ff6f7803 */ /* 0x000ff20000000000 */
[----:B------:R-:W-:Y:S02]  /*5320*/  @P4 MOV R45, R16 ;  /* 0x00000010002d4202 */ /* 0x000fe40000000f00 */
[----:B------:R-:W-:Y:S01]  /*5330*/  @P4 LOP3.LUT R43, R17, 0xffff, RZ, 0xc0, !PT ;  /* 0x0000ffff112b4812 */ /* 0x000fe200078ec0ff */
[----:B--2-4-:R-:W-:Y:S06]  /*5340*/  @!P0 BRA `(.L_x_94) ;  /* 0x0000000000a48947 */ /* 0x014fec0003800000 */
[----:B------:R-:W-:Y:S01]  /*5350*/  IMAD.HI.U32 R24, R98, R39, RZ ;  /* 0x0000002762187227 */ /* 0x000fe200078e00ff */
[----:B------:R-:W-:Y:S02]  /*5360*/  ISETP.NE.AND P0, PT, R38, 0x1, PT ;  /* 0x000000012600780c */ /* 0x000fe40003f05270 */
[----:B------:R-:W-:Y:S01]  /*5370*/  ISETP.NE.AND P2, PT, R40, 0x1, PT ;  /* 0x000000012800780c */ /* 0x000fe20003f45270 */
[-C--:B------:R-:W-:Y:S01]  /*5380*/  IMAD.HI.U32 R22, R99, R92.reuse, RZ ;  /* 0x0000005c63167227 */ /* 0x080fe200078e00ff */
[----:B------:R-:W-:Y:S02]  /*5390*/  SHF.R.U32.HI R23, RZ, R97, R24 ;  /* 0x00000061ff177219 */ /* 0x000fe40000011618 */
[----:B------:R-:W-:Y:S01]  /*53a0*/  ISETP.NE.AND P3, PT, R42, 0x1, PT ;  /* 0x000000012a00780c */ /* 0x000fe20003f65270 */
[----:B------:R-:W-:Y:S01]  /*53b0*/  IMAD.HI.U32 R28, R43, R39, RZ ;  /* 0x000000272b1c7227 */ /* 0x000fe200078e00ff */
[----:B------:R-:W-:Y:S02]  /*53c0*/  SHF.R.U32.HI R22, RZ, R93, R22 ;  /* 0x0000005dff167219 */ /* 0x000fe40000011616 */
[----:B------:R-:W-:Y:S01]  /*53d0*/  SEL R3, R98, R23, !P0 ;  /* 0x0000001762037207 */ /* 0x000fe20004000000 */
[----:B------:R-:W-:Y:S01]  /*53e0*/  IMAD.HI.U32 R26, R45, R92, RZ ;  /* 0x0000005c2d1a7227 */ /* 0x000fe200078e00ff */
[----:B------:R-:W-:Y:S03]  /*53f0*/  SEL R7, R99, R22, !P3 ;  /* 0x0000001663077207 */ /* 0x000fe60005800000 */
[-C--:B------:R-:W-:Y:S01]  /*5400*/  IMAD.HI.U32 R22, R3, R36.reuse, RZ ;  /* 0x0000002403167227 */ /* 0x080fe200078e00ff */
[----:B------:R-:W-:Y:S03]  /*5410*/  SHF.R.U32.HI R26, RZ, R93, R26 ;  /* 0x0000005dff1a7219 */ /* 0x000fe6000001161a */
[----:B------:R-:W-:Y:S01]  /*5420*/  IMAD.HI.U32 R24, R7, R36, RZ ;  /* 0x0000002407187227 */ /* 0x000fe200078e00ff */
[----:B------:R-:W-:Y:S02]  /*5430*/  @P2 SHF.R.U32.HI R3, RZ, R37, R22 ;  /* 0x00000025ff032219 */ /* 0x000fe40000011616 */
[----:B------:R-:W-:Y:S02]  /*5440*/  SHF.R.U32.HI R22, RZ, R97, R28 ;  /* 0x00000061ff167219 */ /* 0x000fe4000001161c */
[----:B------:R-:W-:Y:S01]  /*5450*/  @P2 SHF.R.U32.HI R7, RZ, R37, R24 ;  /* 0x00000025ff072219 */ /* 0x000fe20000011618 */
[C---:B------:R-:W-:Y:S01]  /*5460*/  IMAD R2, R40.reuse, R3, RZ ;  /* 0x0000000328027224 */ /* 0x040fe200078e02ff */
[----:B------:R-:W-:Y:S02]  /*5470*/  SEL R5, R43, R22, !P0 ;  /* 0x000000162b057207 */ /* 0x000fe40004000000 */
[----:B------:R-:W-:Y:S01]  /*5480*/  SEL R3, R45, R26, !P3 ;  /* 0x0000001a2d037207 */ /* 0x000fe20005800000 */
[----:B------:R-:W-:Y:S01]  /*5490*/  IMAD R4, R40, R7, RZ ;  /* 0x0000000728047224 */ /* 0x000fe200078e02ff */
[C---:B------:R-:W-:Y:S01]  /*54a0*/  ISETP.GE.AND P0, PT, R5.reuse, R2, PT ;  /* 0x000000020500720c */ /* 0x040fe20003f06270 */
[----:B------:R-:W-:Y:S03]  /*54b0*/  IMAD.HI.U32 R6, R5, R36, RZ ;  /* 0x0000002405067227 */ /* 0x000fe600078e00ff */
[----:B------:R-:W-:Y:S01]  /*54c0*/  ISETP.GE.OR P0, PT, R3, R4, P0 ;  /* 0x000000040300720c */ /* 0x000fe20000706670 */
[----:B------:R-:W-:Y:S01]  /*54d0*/  IMAD.MOV R4, RZ, RZ, -R3 ;  /* 0x000000ffff047224 */ /* 0x000fe200078e0a03 */
[-C--:B------:R-:W-:Y:S03]  /*54e0*/  SHF.R.U32.HI R6, RZ, R37.reuse, R6 ;  /* 0x00000025ff067219 */ /* 0x080fe60000011606 */
[----:B------:R-:W-:Y:S01]  /*54f0*/  IMAD R45, R42, R4, R45 ;  /* 0x000000042a2d7224 */ /* 0x000fe200078e022d */
[----:B------:R-:W-:Y:S05]  /*5500*/  SEL R15, R5, R6, !P2 ;  /* 0x00000006050f7207 */ /* 0x000fea0005000000 */
[----:B------:R-:W-:Y:S02]  /*5510*/  IMAD.MOV R6, RZ, RZ, -R15 ;  /* 0x000000ffff067224 */ /* 0x000fe400078e0a0f */
[C---:B------:R-:W-:Y:S04]  /*5520*/  @!P0 IMAD.HI.U32 R2, R3.reuse, R36, RZ ;  /* 0x0000002403028227 */ /* 0x040fe800078e00ff */
[----:B------:R-:W-:Y:S01]  /*5530*/  IMAD R6, R40, R6, R5 ;  /* 0x0000000628067224 */ /* 0x000fe200078e0205 */
[----:B------:R-:W-:Y:S04]  /*5540*/  @!P0 SHF.R.U32.HI R2, RZ, R37, R2 ;  /* 0x00000025ff028219 */ /* 0x000fe80000011602 */
[----:B------:R-:W-:Y:S02]  /*5550*/  @!P0 SEL R0, R3, R2, !P2 ;  /* 0x0000000203008207 */ /* 0x000fe40005000000 */
[----:B------:R-:W-:Y:S02]  /*5560*/  IADD3 R2, PT, PT, -R5, RZ, RZ ;  /* 0x000000ff05027210 */ /* 0x000fe40007ffe1ff */
[----:B------:R-:W-:Y:S01]  /*5570*/  @!P0 IADD3 R8, PT, PT, R15, -R0, RZ ;  /* 0x800000000f088210 */ /* 0x000fe20007ffe0ff */
[----:B------:R-:W-:Y:S02]  /*5580*/  @!P0 IMAD R0, R7, R6, R0 ;  /* 0x0000000607008224 */ /* 0x000fe400078e0200 */
[----:B------:R-:W-:Y:S02]  /*5590*/  IMAD R43, R38, R2, R43 ;  /* 0x00000002262b7224 */ /* 0x000fe400078e022b */
[----:B------:R-:W-:Y:S02]  /*55a0*/  @!P0 IMAD R5, R8, R40, R3 ;  /* 0x0000002808058224 */ /* 0x000fe400078e0203 */
[----:B------:R-:W-:Y:S04]  /*55b0*/  @!P0 IMAD.MOV.U32 R3, RZ, RZ, R0 ;  /* 0x000000ffff038224 */ /* 0x000fe800078e0000 */
[----:B------:R-:W-:Y:S02]  /*55c0*/  IMAD R45, R3, R42, R45 ;  /* 0x0000002a032d7224 */ /* 0x000fe400078e022d */
[----:B------:R-:W-:Y:S07]  /*55d0*/  IMAD R43, R5, R38, R43 ;  /* 0x00000026052b7224 */ /* 0x000fee00078e022b */
.L_x_94:
[----:B-1----:R-:W-:Y:S01]  /*55e0*/  @!P1 ISETP.NE.AND P0, PT, R10, 0x1, PT ;  /* 0x000000010a00980c */ /* 0x002fe20003f05270 */
[----:B------:R-:W-:Y:S01]  /*55f0*/  @!P1 IMAD.HI.U32 R0, R45, R12, RZ ;  /* 0x0000000c2d009227 */ /* 0x000fe200078e00ff */
[----:B------:R-:W-:Y:S01]  /*5600*/  @!P1 ISETP.NE.AND P2, PT, R9, 0x1, PT ;  /* 0x000000010900980c */ /* 0x000fe20003f45270 */
[----:B------:R-:W-:Y:S01]  /*5610*/  ULOP3.LUT UP0, URZ, UR48, 0x1b0, URZ, 0xc0, !UPT ;  /* 0x000001b030ff7892 */ /* 0x000fe2000f80c0ff */
[----:B------:R-:W-:Y:S01]  /*5620*/  R2UR UR42, R21 ;  /* 0x00000000152a72ca */ /* 0x000fe200000e0000 */
[----:B------:R-:W-:Y:S01]  /*5630*/  @!P1 IMAD.HI.U32 R3, R43, R11, RZ ;  /* 0x0000000b2b039227 */ /* 0x000fe200078e00ff */
[----:B------:R-:W-:Y:S02]  /*5640*/  @!P1 SHF.R.U32.HI R0, RZ, R13, R0 ;  /* 0x0000000dff009219 */ /* 0x000fe40000011600 */
[----:B------:R-:W-:Y:S01]  /*5650*/  R2UR UR41, R20 ;  /* 0x00000000142972ca */ /* 0x000fe200000e0000 */
[----:B------:R-:W-:Y:S01]  /*5660*/  VIADD R112, R112, 0x1 ;  /* 0x0000000170707836 */ /* 0x000fe20000000000 */
[----:B------:R-:W-:Y:S02]  /*5670*/  @!P1 SHF.R.U32.HI R2, RZ, R14, R3 ;  /* 0x0000000eff029219 */ /* 0x000fe40000011603 */
[----:B------:R-:W-:Y:S02]  /*5680*/  @!P1 SEL R3, R45, R0, !P2 ;  /* 0x000000002d039207 */ /* 0x000fe40005000000 */
[----:B------:R-:W-:Y:S02]  /*5690*/  @!P1 SEL R2, R43, R2, !P0 ;  /* 0x000000022b029207 */ /* 0x000fe40004000000 */
[----:B------:R-:W-:Y:S01]  /*56a0*/  @P4 SHF.R.U32.HI R103, RZ, 0x10, R17 ;  /* 0x00000010ff674819 */ /* 0x000fe20000011611 */
[----:B------:R-:W-:Y:S02]  /*56b0*/  USHF.L.U32 UR42, UR42, 0x6, URZ ;  /* 0x000000062a2a7899 */ /* 0x000fe400080006ff */
[----:B------:R-:W-:Y:S02]  /*56c0*/  @!P1 IMAD.IADD R0, R2, 0x1, -R3 ;  /* 0x0000000102009824 */ /* 0x000fe400078e0a03 */
[----:B------:R-:W-:Y:S01]  /*56d0*/  @!P1 IMAD.IADD R2, R3, 0x1, -R2 ;  /* 0x0000000103029824 */ /* 0x000fe200078e0a02 */
[----:B------:R-:W-:Y:S01]  /*56e0*/  USHF.L.U32 UR41, UR41, 0x7, URZ ;  /* 0x0000000729297899 */ /* 0x000fe200080006ff */
[----:B------:R-:W-:Y:S02]  /*56f0*/  @!P1 IMAD R45, R0, R9, R45 ;  /* 0x00000009002d9224 */ /* 0x000fe400078e022d */
[----:B------:R-:W-:Y:S01]  /*5700*/  @!P1 IMAD R43, R2, R10, R43 ;  /* 0x0000000a022b9224 */ /* 0x000fe200078e022b */
[----:B------:R-:W-:Y:S08]  /*5710*/  BRA.U !UP0, `(.L_x_95) ;  /* 0x0000000108407547 */ /* 0x000ff0000b800000 */
[----:B------:R-:W1:Y:S01]  /*5720*/  LDCU.64 UR8, c[0x4][0x80] ;  /* 0x01001000ff0877ac */ /* 0x000e620008000a00 */
[----:B------:R-:W-:Y:S01]  /*5730*/  MOV R3, 0x0 ;  /* 0x0000000000037802 */ /* 0x000fe20000000f00 */
[----:B------:R-:W-:Y:S02]  /*5740*/  HFMA2 R12, -RZ, RZ, 0, 5.9604644775390625e-08 ;  /* 0x00000001ff0c7431 */ /* 0x000fe400000001ff */
[----:B------:R-:W-:Y:S02]  /*5750*/  IMAD.MOV.U32 R8, RZ, RZ, 0x70 ;  /* 0x00000070ff087424 */ /* 0x000fe400078e00ff */
[----:B------:R-:W-:Y:S01]  /*5760*/  IMAD.MOV.U32 R13, RZ, RZ, RZ ;  /* 0x000000ffff0d7224 */ /* 0x000fe200078e00ff */
[----:B------:R-:W2:Y:S01]  /*5770*/  LDCU.64 UR6, c[0x4][0x88] ;  /* 0x01001100ff0677ac */ /* 0x000ea20008000a00 */
[----:B------:R-:W3:Y:S01]  /*5780*/  LDC.64 R2, c[0x4][R3] ;  /* 0x0100000003027b82 */ /* 0x000ee20000000a00 */
[----:B------:R-:W4:Y:S01]  /*5790*/  LDCU.64 UR4, c[0x4][0x8] ;  /* 0x01000100ff0477ac */ /* 0x000f220008000a00 */
[----:B-1----:R-:W-:Y:S01]  /*57a0*/  MOV R5, UR9 ;  /* 0x0000000900057c02 */ /* 0x002fe20008000f00 */
[----:B------:R-:W-:Y:S01]  /*57b0*/  IMAD.U32 R4, RZ, RZ, UR8 ;  /* 0x00000008ff047e24 */ /* 0x000fe2000f8e00ff */
[----:B--2---:R-:W-:Y:S01]  /*57c0*/  MOV R7, UR7 ;  /* 0x0000000700077c02 */ /* 0x004fe20008000f00 */
[----:B------:R-:W-:Y:S01]  /*57d0*/  IMAD.U32 R6, RZ, RZ, UR6 ;  /* 0x00000006ff067e24 */ /* 0x000fe2000f8e00ff */
[----:B----4-:R-:W-:Y:S01]  /*57e0*/  MOV R11, UR5 ;  /* 0x00000005000b7c02 */ /* 0x010fe20008000f00 */
[----:B------:R-:W-:Y:S02]  /*57f0*/  IMAD.U32 R10, RZ, RZ, UR4 ;  /* 0x00000004ff0a7e24 */ /* 0x000fe4000f8e00ff */
[----:B------:R-:W-:Y:S07]  /*5800*/  LEPC R20, `(.L_x_95) ;  /* 0x000000001014794e */ /* 0x000fee0000000000 */
[----:B---3-5:R-:W-:Y:S05]  /*5810*/  CALL.ABS.NOINC R2 ;  /* 0x0000000002007343 */ /* 0x028fea0003c00000 */
.L_x_95:
[----:B------:R-:W-:Y:S01]  /*5820*/  LOP3.LUT P0, RZ, R109, 0x1b0, RZ, 0xc0, !PT ;  /* 0x000001b06dff7812 */ /* 0x000fe2000780c0ff */
[----:B------:R-:W-:Y:S11]  /*5830*/  BSSY.RECONVERGENT B6, `(.L_x_96) ;  /* 0x0000013000067945 */ /* 0x000ff60003800200 */
[----:B------:R-:W-:Y:S01]  /*5840*/  @!UPT UIADD3 URZ, UPT, UPT, URZ, URZ, URZ ;  /* 0x000000fffffff290 */ /* 0x000fe2000fffe0ff */
[----:B------:R-:W-:Y:S05]  /*5850*/  @!P0 BRA `(.L_x_97) ;  /* 0x0000000000408947 */ /* 0x000fea0003800000 */
        /* <DEDUP_REMOVED lines=16> */
.L_x_97:
[----:B------:R-:W-:Y:S05]  /*5960*/  BSYNC.RECONVERGENT B6 ;  /* 0x0000000000067941 */ /* 0x000fea0003800200 */
.L_x_96:
[----:B------:R-:W-:Y:S01]  /*5970*/  ISETP.NE.U32.AND P4, PT, R90, RZ, PT ;  /* 0x000000ff5a00720c */ /* 0x000fe20003f85070 */
[----:B------:R-:W-:Y:S01]  /*5980*/  UISETP.NE.AND UP2, UPT, UR50, URZ, UPT ;  /* 0x000000ff3200728c */ /* 0x000fe2000bf45270 */
[----:B------:R-:W-:Y:S01]  /*5990*/  ISETP.NE.U32.AND P2, PT, RZ, UR38, PT ;  /* 0x00000026ff007c0c */ /* 0x000fe2000bf45070 */
[----:B------:R-:W-:Y:S01]  /*59a0*/  UISETP.NE.U32.AND UP1, UPT, UR44, URZ, UPT ;  /* 0x000000ff2c00728c */ /* 0x000fe2000bf25070 */
[----:B------:R-:W-:Y:S01]  /*59b0*/  ISETP.NE.AND.EX P4, PT, R91, RZ, PT, P4 ;  /* 0x000000ff5b00720c */ /* 0x000fe20003f85340 */
[----:B------:R-:W-:Y:S01]  /*59c0*/  UPLOP3.LUT UP0, UPT, UPT, UPT, UPT, 0x40, 0x4 ;  /* 0x000000000004789c */ /* 0x000fe20003f0e870 */
[----:B------:R-:W-:Y:S01]  /*59d0*/  ISETP.NE.AND.EX P2, PT, RZ, UR39, PT, P2 ;  /* 0x00000027ff007c0c */ /* 0x000fe2000bf45320 */
[----:B------:R-:W-:Y:S01]  /*59e0*/  UISETP.NE.AND.EX UP1, UPT, UR45, URZ, UPT, UP1 ;  /* 0x000000ff2d00728c */ /* 0x000fe2000bf25310 */
[----:B------:R-:W-:Y:S04]  /*59f0*/  PLOP3.LUT P1, PT, PT, PT, UP2, 0x80, 0x8 ;  /* 0x000000000008781c */ /* 0x000fe80003f2f028 */
[----:B------:R-:W-:Y:S06]  /*5a00*/  @UP2 UPLOP3.LUT UP0, UPT, UPT, UPT, UP1, 0x80, 0x8 ;  /* 0x000000000008289c */ /* 0x000fec0003f0f010 */
[----:B------:R-:W-:Y:S01]  /*5a10*/  PLOP3.LUT P0, PT, PT, PT, UP0, 0x80, 0x8 ;  /* 0x000000000008781c */ /* 0x000fe20003f0f008 */
[----:B------:R-:W-:Y:S01]  /*5a20*/  @!UPT UIADD3 URZ, UPT, UPT, URZ, URZ, URZ ;  /* 0x000000fffffff290 */ /* 0x000fe2000fffe0ff */
[----:B------:R-:W-:Y:S11]  /*5a30*/  BRA.U !UP1, `(.L_x_98) ;  /* 0x0000000109387547 */ /* 0x000ff6000b800000 */
[----:B------:R-:W-:Y:S01]  /*5a40*/  UISETP.NE.U32.AND UP0, UPT, UR38, URZ, UPT ;  /* 0x000000ff2600728c */ /* 0x000fe2000bf05070 */
[----:B------:R-:W-:Y:S02]  /*5a50*/  HFMA2 R0, -RZ, RZ, 0, 5.9604644775390625e-08 ;  /* 0x00000001ff007431 */ /* 0x000fe400000001ff */
[----:B------:R-:W-:Y:S01]  /*5a60*/  IMAD.MOV.U32 R95, RZ, RZ, 0x1 ;  /* 0x00000001ff5f7424 */ /* 0x000fe200078e00ff */
[----:B------:R-:W-:Y:S06]  /*5a70*/  UISETP.NE.AND.EX UP0, UPT, UR39, URZ, UPT, UP0 ;  /* 0x000000ff2700728c */ /* 0x000fec000bf05300 */
[----:B------:R-:W-:Y:S05]  /*5a80*/  PLOP3.LUT P3, PT, PT, PT, UP0, 0x80, 0x8 ;  /* 0x000000000008781c */ /* 0x000fea0003f6f008 */
[----:B------:R-:W1:Y:S01]  /*5a90*/  @UP0 LDCU.64 UR6, c[0x0][0x888] ;  /* 0x00011100ff0607ac */ /* 0x000e620008000a00 */
[----:B------:R-:W-:Y:S07]  /*5aa0*/  @UP0 UIMAD UR4, UR36, UR44, URZ ;  /* 0x0000002c240402a4 */ /* 0x000fee000f8e02ff */
[----:B------:R-:W-:Y:S01]  /*5ab0*/  @!P3 PRMT R95, R0, 0x7610, R95 ;  /* 0x00007610005fb816 */ /* 0x000fe2000000005f */
[----:B-1----:R-:W-:Y:S03]  /*5ac0*/  @UP0 UIMAD.WIDE UR6, UR4, 0x4, UR6 ;  /* 0x00000004040608a5 */ /* 0x002fe6000f8e0206 */
[----:B------:R-:W1:Y:S03]  /*5ad0*/  @!UP0 LDCU UR4, c[0x0][0x880] ;  /* 0x00011000ff0487ac */ /* 0x000e660008000800 */
[----:B------:R-:W-:Y:S01]  /*5ae0*/  IMAD.U32 R2, RZ, RZ, UR6 ;  /* 0x00000006ff027e24 */ /* 0x000fe2000f8e00ff */
[----:B------:R-:W-:Y:S05]  /*5af0*/  MOV R3, UR7 ;  /* 0x0000000700037c02 */ /* 0x000fea0008000f00 */
[----:B-----5:R2:W5:Y:S02]  /*5b00*/  @P3 LDG.E R49, desc[UR46][R2.64] ;  /* 0x0000002e02313981 */ /* 0x020564000c1e1900 */
[----:B-12---:R-:W-:Y:S02]  /*5b10*/  @!P3 IMAD.U32 R49, RZ, RZ, UR4 ;  /* 0x00000004ff31be24 */ /* 0x006fe4000f8e00ff */
.L_x_98:
[----:B------:R-:W-:Y:S05]  /*5b20*/  @!P4 BRA `(.L_x_99) ;  /* 0x000000000020c947 */ /* 0x000fea0003800000 */
[----:B------:R-:W-:Y:S04]  /*5b30*/  ISETP.NE.U32.AND P3, PT, R88, RZ, PT ;  /* 0x000000ff5800720c */ /* 0x000fe80003f65070 */
[----:B------:R-:W-:Y:S11]  /*5b40*/  ISETP.NE.AND.EX P3, PT, R89, RZ, PT, P3 ;  /* 0x000000ff5900720c */ /* 0x000ff60003f65330 */
[----:B------:R-:W-:Y:S02]  /*5b50*/  @!UPT UIADD3 URZ, UPT, UPT, URZ, URZ, URZ ;  /* 0x000000fffffff290 */ /* 0x000fe4000fffe0ff */
[----:B------:R-:W1:Y:S01]  /*5b60*/  @P3 LDC.64 R2, c[0x0][0x8a8] ;  /* 0x00022a00ff023b82 */ /* 0x000e620000000a00 */
[----:B------:R-:W-:Y:S04]  /*5b70*/  @P3 IMAD R0, R90, UR36, RZ ;  /* 0x000000245a003c24 */ /* 0x000fe8000f8e02ff */
[----:B-1----:R-:W-:Y:S05]  /*5b80*/  @P3 IMAD.WIDE R2, R0, 0x4, R2 ;  /* 0x0000000400023825 */ /* 0x002fea00078e0202 */
[----:B-----5:R1:W5:Y:S02]  /*5b90*/  @P3 LDG.E R47, desc[UR46][R2.64] ;  /* 0x0000002e022f3981 */ /* 0x020364000c1e1900 */
[----:B-1----:R-:W2:Y:S02]  /*5ba0*/  @!P3 LDC R47, c[0x0][0x8a0] ;  /* 0x00022800ff2fbb82 */ /* 0x002ea40000000800 */
.L_x_99:
[----:B-----5:R-:W-:Y:S01]  /*5bb0*/  FSETP.NEU.AND P4, PT, R49, RZ, PT ;  /* 0x000000ff3100720b */ /* 0x020fe20003f8d000 */
[----:B------:R-:W-:Y:S01]  /*5bc0*/  BSSY B1, `(.L_x_100) ;  /* 0x0000042000017945 */ /* 0x000fe20003800000 */
[----:B------:R-:W-:Y:S01]  /*5bd0*/  SEL R7, RZ, 0xffffffff, P2 ;  /* 0xffffffffff077807 */ /* 0x000fe20001000000 */
[----:B------:R-:W-:Y:S01]  /*5be0*/  IMAD.MOV.U32 R115, RZ, RZ, 0x1 ;  /* 0x00000001ff737424 */ /* 0x000fe200078e00ff */
[----:B------:R-:W-:Y:S02]  /*5bf0*/  LOP3.LUT P3, RZ, R95, 0xff, RZ, 0xc0, !PT ;  /* 0x000000ff5fff7812 */ /* 0x000fe4000786c0ff */
[----:B------:R-:W-:Y:S02]  /*5c00*/  CS2R R86, SRZ ;  /* 0x0000000000567805 */ /* 0x000fe4000001ff00 */
[----:B------:R-:W-:Y:S02]  /*5c10*/  @P1 SEL R4, RZ, 0xffffffff, P4 ;  /* 0xffffffffff041807 */ /* 0x000fe40002000000 */
[----:B------:R-:W-:Y:S02]  /*5c20*/  CS2R R84, SRZ ;  /* 0x0000000000547805 */ /* 0x000fe4000001ff00 */
[----:B------:R-:W-:Y:S02]  /*5c30*/  LEA R0, R105, UR49, 0x3 ;  /* 0x0000003169007c11 */ /* 0x000fe4000f8e18ff */
[----:B------:R-:W-:Y:S02]  /*5c40*/  CS2R R82, SRZ ;  /* 0x0000000000527805 */ /* 0x000fe4000001ff00 */
[----:B------:R-:W-:Y:S02]  /*5c50*/  @P0 SEL R4, R7, R4, !P3 ;  /* 0x0000000407040207 */ /* 0x000fe40005800000 */
[----:B------:R-:W-:Y:S02]  /*5c60*/  CS2R R80, SRZ ;  /* 0x0000000000507805 */ /* 0x000fe4000001ff00 */
[----:B------:R-:W-:Y:S02]  /*5c70*/  LEA R113, R44, UR49, 0x3 ;  /* 0x000000312c717c11 */ /* 0x000fe4000f8e18ff */
[----:B------:R-:W-:Y:S02]  /*5c80*/  @P1 LOP3.LUT R4, R4, 0x1, RZ, 0xc0, !PT ;  /* 0x0000000104041812 */ /* 0x000fe400078ec0ff */
[----:B------:R-:W-:Y:S02]  /*5c90*/  SHF.L.U32 R2, R107, 0x1f, RZ ;  /* 0x0000001f6b027819 */ /* 0x000fe400000006ff */
[----:B------:R-:W-:Y:S02]  /*5ca0*/  ISETP.NE.U32.OR P6, PT, R4, 0x1, !P1 ;  /* 0x000000010400780c */ /* 0x000fe40004fc5470 */
[----:B------:R-:W-:Y:S02]  /*5cb0*/  PLOP3.LUT P2, PT, PT, PT, UP1, 0x80, 0x8 ;  /* 0x000000000008781c */ /* 0x000fe40003f4f018 */
[----:B------:R-:W-:Y:S02]  /*5cc0*/  LEA.HI R5, R44, R44, RZ, 0x1 ;  /* 0x0000002c2c057211 */ /* 0x000fe400078f08ff */
[----:B------:R-:W-:Y:S02]  /*5cd0*/  SEL R4, RZ, 0xffffffff, P4 ;  /* 0xffffffffff047807 */ /* 0x000fe40002000000 */
[----:B------:R-:W-:Y:S01]  /*5ce0*/  P2R R114, PR, RZ, 0x40 ;  /* 0x00000040ff727803 */ /* 0x000fe20000000000 */
[C---:B------:R-:W-:Y:S01]  /*5cf0*/  IMAD.SHL.U32 R3, R5.reuse, 0x40, RZ ;  /* 0x0000004005037824 */ /* 0x040fe200078e00ff */
[----:B------:R-:W-:Y:S03]  /*5d00*/  LOP3.LUT R5, R5, 0xffe, RZ, 0xc0, !PT ;  /* 0x00000ffe05057812 */ /* 0x000fe600078ec0ff */
[----:B------:R-:W-:Y:S02]  /*5d10*/  @P6 SHF.L.U32 R9, R104, 0x1f, RZ ;  /* 0x0000001f68096819 */ /* 0x000fe400000006ff */
[----:B------:R-:W-:Y:S01]  /*5d20*/  @P2 SEL R4, R7, R4, !P3 ;  /* 0x0000000407042207 */ /* 0x000fe20005800000 */
[----:B------:R-:W-:Y:S01]  /*5d30*/  IMAD.IADD R48, R44, 0x1, -R5 ;  /* 0x000000012c307824 */ /* 0x000fe200078e0a05 */
[----:B------:R-:W1:Y:S01]  /*5d40*/  @P6 SYNCS.PHASECHK.TRANS64.TRYWAIT P1, [R0+URZ+0x110], R9 ;  /* 0x00011009000065a7 */ /* 0x000e6200080211ff */
[----:B------:R-:W-:Y:S02]  /*5d50*/  LOP3.LUT R3, R3, 0xffffff80, RZ, 0xc0, !PT ;  /* 0xffffff8003037812 */ /* 0x000fe400078ec0ff */
[----:B------:R-:W-:Y:S03]  /*5d60*/  LOP3.LUT R4, R4, 0x1, RZ, 0xc0, !PT ;  /* 0x0000000104047812 */ /* 0x000fe600078ec0ff */
[----:B------:R-:W-:Y:S01]  /*5d70*/  IMAD.IADD R3, R46, 0x1, R3 ;  /* 0x000000012e037824 */ /* 0x000fe200078e0203 */
[----:B------:R-:W-:Y:S03]  /*5d80*/  ISETP.NE.U32.AND P5, PT, R4, 0x1, PT ;  /* 0x000000010400780c */ /* 0x000fe60003fa5070 */
[----:B------:R-:W-:Y:S01]  /*5d90*/  IMAD R48, R48, 0x100000, R3 ;  /* 0x0010000030307824 */ /* 0x000fe200078e0203 */
[----:B------:R-:W-:Y:S01]  /*5da0*/  P2R R124, PR, RZ, 0x20 ;  /* 0x00000020ff7c7803 */ /* 0x000fe20000000000 */
[----:B------:R3:W4:Y:S01]  /*5db0*/  SYNCS.PHASECHK.TRANS64.TRYWAIT P0, [R113+URZ+0x160], R2 ;  /* 0x00016002710075a7 */ /* 0x00072200080011ff */
[----:B-1----:R-:W-:Y:S01]  /*5dc0*/  @P6 SEL R115, RZ, 0x1, !P1 ;  /* 0x00000001ff736807 */ /* 0x002fe20004800000 */
[----:B---3--:R-:W-:Y:S06]  /*5dd0*/  @!P6 BRA `(.L_x_101) ;  /* 0x000000000080e947 */ /* 0x008fec0003800000 */
[----:B------:R-:W-:Y:S01]  /*5de0*/  @P5 IMAD R5, R105, 0x1000, R100 ;  /* 0x0000100069055824 */ /* 0x000fe200078e0264 */
[----:B------:R-:W-:Y:S01]  /*5df0*/  ISETP.NE.AND P1, PT, R115, RZ, PT ;  /* 0x000000ff7300720c */ /* 0x000fe20003f25270 */
[----:B------:R-:W-:Y:S01]  /*5e00*/  BSSY B0, `(.L_x_102) ;  /* 0x000000b000007945 */ /* 0x000fe20003800000 */
[----:B------:R-:W-:Y:S01]  /*5e10*/  CS2R R82, SRZ ;  /* 0x0000000000527805 */ /* 0x000fe2000001ff00 */
[----:B------:R-:W-:Y:S01]  /*5e20*/  @P5 VIADD R4, R5, UR49 ;  /* 0x0000003105045c36 */ /* 0x000fe20008000000 */
[----:B------:R-:W-:Y:S02]  /*5e30*/  CS2R R80, SRZ ;  /* 0x0000000000507805 */ /* 0x000fe4000001ff00 */
[----:B------:R-:W-:Y:S02]  /*5e40*/  CS2R R86, SRZ ;  /* 0x0000000000567805 */ /* 0x000fe4000001ff00 */
[----:B------:R-:W-:Y:S01]  /*5e50*/  CS2R R84, SRZ ;  /* 0x0000000000547805 */ /* 0x000fe2000001ff00 */
[----:B------:R-:W-:Y:S04]  /*5e60*/  @P5 IMAD R4, R108, -0x10, R4 ;  /* 0xfffffff06c045824 */ /* 0x000fe800078e0204 */
[----:B------:R-:W-:Y:S05]  /*5e70*/  @P1 BRA `(.L_x_103) ;  /* 0x00000000000c1947 */ /* 0x000fea0003800000 */
[----:B------:R-:W-:Y:S04]  /*5e80*/  SHF.L.U32 R3, R104, 0x1f, RZ ;  /* 0x0000001f68037819 */ /* 0x000fe800000006ff */
[----:B------:R-:W1:Y:S02]  /*5e90*/  SYNCS.PHASECHK.TRANS64.TRYWAIT P1, [R0+URZ+0x110], R3 ;  /* 0x00011003000075a7 */ /* 0x000e6400080211ff */
[----:B-1----:R-:W-:Y:S05]  /*5ea0*/  @!P1 BRA `(.L_x_104) ;  /* 0x0000002800289947 */ /* 0x002fea0003800000 */
.L_x_103:
[----:B------:R-:W-:Y:S05]  /*5eb0*/  BSYNC B0 ;  /* 0x0000000000007941 */ /* 0x000fea0003800000 */
.L_x_102:
[----:B------:R-:W-:Y:S01]  /*5ec0*/  ISETP.NE.AND P1, PT, R124, RZ, PT ;  /* 0x000000ff7c00720c */ /* 0x000fe20003f25270 */
[----:B-1----:R-:W-:Y:S02]  /*5ed0*/  VIADD R3, R0, 0x120 ;  /* 0x0000012000037836 */ /* 0x002fe40000000000 */
[----:B------:R-:W-:Y:S02]  /*5ee0*/  IMAD.U32 R0, RZ, RZ, UR37 ;  /* 0x00000025ff007e24 */ /* 0x000fe4000f8e00ff */
[----:B------:R-:W-:Y:S03]  /*5ef0*/  VIADD R105, R105, 0x1 ;  /* 0x0000000169697836 */ /* 0x000fe60000000000 */
[----:B------:R-:W-:Y:S05]  /*5f00*/  PRMT R0, R0, 0x654, R3 ;  /* 0x0000065400007816 */ /* 0x000fea0000000003 */
[----:B------:R1:W3:Y:S04]  /*5f10*/  @P1 LDS.128 R80, [R5+UR49+0x200] ;  /* 0x0002003105501984 */ /* 0x0002e80008000c00 */
[----:B------:R1:W1:Y:S01]  /*5f20*/  @P1 LDS.128 R84, [R4+0x210] ;  /* 0x0002100004541984 */ /* 0x0002620000000c00 */
[C---:B------:R-:W-:Y:S01]  /*5f30*/  ISETP.NE.AND P1, PT, R105.reuse, 0x2, PT ;  /* 0x000000026900780c */ /* 0x040fe20003f25270 */
[----:B------:R-:W-:Y:S01]  /*5f40*/  @!PT LDS RZ, [RZ] ;  /* 0x00000000fffff984 */ /* 0x000fe20000000800 */
[----:B------:R-:W-:Y:S01]  /*5f50*/  @!PT LDS RZ, [RZ] ;  /* 0x00000000fffff984 */ /* 0x000fe20000000800 */
[----:B------:R-:W-:Y:S01]  /*5f60*/  @!PT LDS RZ, [RZ] ;  /* 0x00000000fffff984 */ /* 0x000fe20000000800 */
[----:B------:R-:W-:Y:S01]  /*5f70*/  @!PT LDS RZ, [RZ] ;  /* 0x00000000fffff984 */ /* 0x000fe20000000800 */
[----:B------:R5:W-:Y:S06]  /*5f80*/  MEMBAR.ALL.CTA ;  /* 0x0000000000007992 */ /* 0x000bec0000008000 */
[----:B-----5:R-:W5:Y:S01]  /*5f90*/  FENCE.VIEW.ASYNC.S ;  /* 0x00000000000073c6 */ /* 0x020f620000000000 */
[----:B------:R-:W-:Y:S02]  /*5fa0*/  SEL R3, RZ, 0x1, P1 ;  /* 0x00000001ff037807 */ /* 0x000fe40000800000 */
[----:B------:R-:W-:Y:S02]  /*5fb0*/  SEL R105, R105, RZ, P1 ;  /* 0x000000ff69697207 */ /* 0x000fe40000800000 */
[----:B------:R-:W-:Y:S01]  /*5fc0*/  LOP3.LUT R104, R104, R3, RZ, 0x3c, !PT ;  /* 0x0000000368687212 */ /* 0x000fe200078e3cff */
[----:B-----5:R1:W-:Y:S06]  /*5fd0*/  SYNCS.ARRIVE.TRANS64.RED.A1T0 RZ, [R0+URZ], RZ ;  /* 0x000000ff00ff79a7 */ /* 0x0203ec00081004ff */
.L_x_101:
[----:B------:R-:W-:Y:S05]  /*5fe0*/  BSYNC B1 ;  /* 0x0000000000017941 */ /* 0x000fea0003800000 */
.L_x_100:
[----:B-1----:R-:W-:Y:S04]  /*5ff0*/  SHF.R.U32.HI R0, RZ, 0x15, R48 ;  /* 0x00000015ff007819 */ /* 0x002fe80000011630 */
[----:B------:R-:W-:Y:S01]  /*6000*/  LOP3.LUT P1, RZ, R0, 0x3, R101, 0x48, !PT ;  /* 0x0000000300ff7812 */ /* 0x000fe20007824865 */
[----:B------:R-:W-:Y:S01]  /*6010*/  @!UPT UIADD3 URZ, UPT, UPT, URZ, URZ, URZ ;  /* 0x000000fffffff290 */ /* 0x000fe2000fffe0ff */
[----:B----4-:R-:W-:Y:S11]  /*6020*/  @P0 BRA `(.L_x_105) ;  /* 0x0000000000080947 */ /* 0x010ff60003800000 */
[----:B------:R-:W1:Y:S02]  /*6030*/  SYNCS.PHASECHK.TRANS64.TRYWAIT P0, [R113+URZ+0x160], R2 ;  /* 0x00016002710075a7 */ /* 0x000e6400080011ff */
[----:B-1----:R-:W-:Y:S05]  /*6040*/  @!P0 BRA `(.L_x_106) ;  /* 0x0000002400d48947 */ /* 0x002fea0003800000 */
.L_x_105:
[----:B------:R-:W-:Y:S05]  /*6050*/  @!P1 BRA `(.L_x_107) ;  /* 0x0000000000409947 */ /* 0x000fea0003800000 */
[----:B------:R-:W4:Y:S01]  /*6060*/  LDCU.64 UR8, c[0x4][0x70] ;  /* 0x01000e00ff0877ac */ /* 0x000f220008000a00 */
[----:B------:R-:W-:Y:S01]  /*6070*/  MOV R3, 0x0 ;  /* 0x0000000000037802 */ /* 0x000fe20000000f00 */
[----:B------:R-:W-:Y:S02]  /*6080*/  HFMA2 R12, -RZ, RZ, 0, 5.9604644775390625e-08 ;  /* 0x00000001ff0c7431 */ /* 0x000fe400000001ff */
[----:B------:R-:W-:Y:S02]  /*6090*/  IMAD.MOV.U32 R8, RZ, RZ, 0x192 ;  /* 0x00000192ff087424 */ /* 0x000fe400078e00ff */
[----:B------:R-:W-:Y:S01]  /*60a0*/  IMAD.MOV.U32 R13, RZ, RZ, RZ ;  /* 0x000000ffff0d7224 */ /* 0x000fe200078e00ff */
[----:B------:R-:W5:Y:S01]  /*60b0*/  LDCU.64 UR6, c[0x4][0x78] ;  /* 0x01000f00ff0677ac */ /* 0x000f620008000a00 */
[----:B-1----:R-:W1:Y:S01]  /*60c0*/  LDC.64 R2, c[0x4][R3] ;  /* 0x0100000003027b82 */ /* 0x002e620000000a00 */
[----:B------:R-:W2:Y:S01]  /*60d0*/  LDCU.64 UR4, c[0x4][0x10] ;  /* 0x01000200ff0477ac */ /* 0x000ea20008000a00 */
[----:B----4-:R-:W-:Y:S01]  /*60e0*/  MOV R5, UR9 ;  /* 0x0000000900057c02 */ /* 0x010fe20008000f00 */
[----:B------:R-:W-:Y:S01]  /*60f0*/  IMAD.U32 R4, RZ, RZ, UR8 ;  /* 0x00000008ff047e24 */ /* 0x000fe2000f8e00ff */
[----:B-----5:R-:W-:Y:S01]  /*6100*/  MOV R7, UR7 ;  /* 0x0000000700077c02 */ /* 0x020fe20008000f00 */
[----:B------:R-:W-:Y:S01]  /*6110*/  IMAD.U32 R6, RZ, RZ, UR6 ;  /* 0x00000006ff067e24 */ /* 0x000fe2000f8e00ff */
[----:B--2---:R-:W-:Y:S01]  /*6120*/  MOV R11, UR5 ;  /* 0x00000005000b7c02 */ /* 0x004fe20008000f00 */
[----:B------:R-:W-:Y:S02]  /*6130*/  IMAD.U32 R10, RZ, RZ, UR4 ;  /* 0x00000004ff0a7e24 */ /* 0x000fe4000f8e00ff */
[----:B------:R-:W-:Y:S07]  /*6140*/  LEPC R20, `(.L_x_107) ;  /* 0x000000001014794e */ /* 0x000fee0000000000 */
[----:B-1-3--:R-:W-:Y:S05]  /*6150*/  CALL.ABS.NOINC R2 ;  /* 0x0000000002007343 */ /* 0x00afea0003c00000 */
.L_x_107:
[-C--:B---3--:R-:W-:Y:S01]  /*6160*/  F2FP.F16.E4M3.UNPACK_B R51, R80.reuse ;  /* 0x00000050ff33723e */ /* 0x088fe200020006ff */
[----:B------:R-:W-:Y:S05]  /*6170*/  WARPSYNC.ALL ;  /* 0x0000000000007948 */ /* 0x000fea0003800000 */
[----:B------:R-:W-:Y:S01]  /*6180*/  R2UR UR4, R48 ;  /* 0x00000000300472ca */ /* 0x000fe200000e0000 */
[--C-:B------:R-:W-:Y:S01]  /*6190*/  HADD2.F32 R50, -RZ, R51.reuse.H0_H0 ;  /* 0x20000033ff327230 */ /* 0x100fe20000004100 */
[----:B------:R-:W-:Y:S01]  /*61a0*/  F2FP.F16.E4M3.UNPACK_B R53, R80.H1 ;  /* 0x00000050ff35723e */ /* 0x000fe200030006ff */
[----:B------:R-:W-:Y:S01]  /*61b0*/  HADD2.F32 R51, -RZ, R51.H1_H1 ;  /* 0x30000033ff337230 */ /* 0x000fe20000004100 */
[-C--:B------:R-:W-:Y:S01]  /*61c0*/  F2FP.F16.E4M3.UNPACK_B R55, R81.reuse ;  /* 0x00000051ff37723e */ /* 0x080fe200020006ff */
[----:B------:R-:W-:Y:S01]  /*61d0*/  BSSY.RECONVERGENT B0, `(.L_x_108) ;  /* 0x0000099000007945 */ /* 0x000fe20003800200 */
[----:B------:R-:W-:Y:S01]  /*61e0*/  F2FP.F16.E4M3.UNPACK_B R57, R81.H1 ;  /* 0x00000051ff39723e */ /* 0x000fe200030006ff */
[--C-:B------:R-:W-:Y:S01]  /*61f0*/  HADD2.F32 R52, -RZ, R53.reuse.H0_H0 ;  /* 0x20000035ff347230 */ /* 0x100fe20000004100 */
[-C--:B------:R-:W-:Y:S01]  /*6200*/  F2FP.F16.E4M3.UNPACK_B R59, R82.reuse ;  /* 0x00000052ff3b723e */ /* 0x080fe200020006ff */
[----:B------:R-:W-:Y:S01]  /*6210*/  HADD2.F32 R54, -RZ, R53.H1_H1 ;  /* 0x30000035ff367230 */ /* 0x000fe20000004100 */
[----:B------:R-:W-:Y:S01]  /*6220*/  F2FP.F16.E4M3.UNPACK_B R61, R82.H1 ;  /* 0x00000052ff3d723e */ /* 0x000fe200030006ff */
[--C-:B------:R-:W-:Y:S01]  /*6230*/  HADD2.F32 R53, -RZ, R55.reuse.H0_H0 ;  /* 0x20000037ff357230 */ /* 0x100fe20000004100 */
[-C--:B------:R-:W-:Y:S01]  /*6240*/  F2FP.F16.E4M3.UNPACK_B R63, R83.reuse ;  /* 0x00000053ff3f723e */ /* 0x080fe200020006ff */
[----:B------:R-:W-:Y:S01]  /*6250*/  LDTM.16dp32bit_t0_t15.x32 R4, tmem[UR4] ;  /* 0x00000004000479ee */ /* 0x000fe20008a80000 */
[----:B------:R-:W2:Y:S01]  /*6260*/  LDTM.16dp32bit_t16_t31.x32 R4, tmem[UR4+0x20] ;  /* 0x00002004000479ee */ /* 0x000ea20008aa0000 */
[----:B------:R-:W-:Y:S01]  /*6270*/  SHF.L.U32 R125, R102, 0x4, RZ ;  /* 0x00000004667d7819 */ /* 0x000fe200000006ff */
[----:B------:R-:W-:Y:S01]  /*6280*/  HADD2.F32 R56, -RZ, R55.H1_H1 ;  /* 0x30000037ff387230 */ /* 0x000fe20000004100 */
[----:B------:R-:W-:Y:S01]  /*6290*/  ISETP.NE.AND P6, PT, R114, RZ, PT ;  /* 0x000000ff7200720c */ /* 0x000fe20003fc5270 */
[----:B------:R-:W-:Y:S01]  /*62a0*/  HADD2.F32 R60, -RZ, R59.H1_H1 ;  /* 0x3000003bff3c7230 */ /* 0x000fe20000004100 */
[----:B------:R-:W-:Y:S01]  /*62b0*/  IADD3 R114, PT, PT, R100, UR49, RZ ;  /* 0x0000003164727c10 */ /* 0x000fe2000fffe0ff */
[----:B------:R-:W-:Y:S01]  /*62c0*/  HADD2.F32 R64, -RZ, R63.H1_H1 ;  /* 0x3000003fff407230 */ /* 0x000fe20000004100 */
[----:B------:R-:W-:Y:S01]  /*62d0*/  F2FP.F16.E4M3.UNPACK_B R65, R83.H1 ;  /* 0x00000053ff41723e */ /* 0x000fe200030006ff */
[--C-:B------:R-:W-:Y:S01]  /*62e0*/  HADD2.F32 R55, -RZ, R57.reuse.H0_H0 ;  /* 0x20000039ff377230 */ /* 0x100fe20000004100 */
[----:B------:R-:W-:Y:S01]  /*62f0*/  IADD3 R114, PT, PT, R114, R125, RZ ;  /* 0x0000007d72727210 */ /* 0x000fe20007ffe0ff */
[----:B------:R-:W-:Y:S01]  /*6300*/  HADD2.F32 R58, -RZ, R57.H1_H1 ;  /* 0x30000039ff3a7230 */ /* 0x000fe20000004100 */
[-C--:B------:R-:W-:Y:S01]  /*6310*/  F2FP.F16.E4M3.UNPACK_B R67, R84.reuse ;  /* 0x00000054ff43723e */ /* 0x080fe200020006ff */
[----:B------:R-:W-:Y:S01]  /*6320*/  HADD2.F32 R57, -RZ, R59.H0_H0 ;  /* 0x2000003bff397230 */ /* 0x000fe20000004100 */
[----:B------:R-:W-:Y:S01]  /*6330*/  F2FP.F16.E4M3.UNPACK_B R69, R84.H1 ;  /* 0x00000054ff45723e */ /* 0x000fe200030006ff */
[----:B------:R-:W-:Y:S01]  /*6340*/  HADD2.F32 R59, -RZ, R61.H0_H0 ;  /* 0x2000003dff3b7230 */ /* 0x000fe20000004100 */
[-C--:B------:R-:W-:Y:S01]  /*6350*/  F2FP.F16.E4M3.UNPACK_B R71, R85.reuse ;  /* 0x00000055ff47723e */ /* 0x080fe200020006ff */
[----:B------:R-:W-:Y:S01]  /*6360*/  HADD2.F32 R68, -RZ, R67.H1_H1 ;  /* 0x30000043ff447230 */ /* 0x000fe20000004100 */
[----:B------:R-:W-:Y:S01]  /*6370*/  F2FP.F16.E4M3.UNPACK_B R73, R85.H1 ;  /* 0x00000055ff49723e */ /* 0x000fe200030006ff */
[----:B------:R-:W-:Y:S01]  /*6380*/  HADD2.F32 R62, -RZ, R61.H1_H1 ;  /* 0x3000003dff3e7230 */ /* 0x000fe20000004100 */
[-C--:B------:R-:W-:Y:S01]  /*6390*/  F2FP.F16.E4M3.UNPACK_B R75, R86.reuse ;  /* 0x00000056ff4b723e */ /* 0x080fe200020006ff */
[----:B------:R-:W-:Y:S01]  /*63a0*/  HADD2.F32 R61, -RZ, R63.H0_H0 ;  /* 0x2000003fff3d7230 */ /* 0x000fe20000004100 */
[----:B------:R-:W-:Y:S01]  /*63b0*/  F2FP.F16.E4M3.UNPACK_B R77, R86.H1 ;  /* 0x00000056ff4d723e */ /* 0x000fe200030006ff */
[----:B------:R-:W-:Y:S01]  /*63c0*/  HADD2.F32 R72, -RZ, R71.H1_H1 ;  /* 0x30000047ff487230 */ /* 0x000fe20000004100 */
[----:B------:R-:W-:Y:S01]  /*63d0*/  F2FP.F16.E4M3.UNPACK_B R79, R87.H1 ;  /* 0x00000057ff4f723e */ /* 0x000fe200030006ff */
[C---:B--2---:R-:W-:Y:S01]  /*63e0*/  FMUL R0, R47.reuse, R4 ;  /* 0x000000042f007220 */ /* 0x044fe20000400000 */
[C---:B-1----:R-:W-:Y:S01]  /*63f0*/  FMUL R2, R47.reuse, R5 ;  /* 0x000000052f027220 */ /* 0x042fe20000400000 */
[C---:B------:R-:W-:Y:S01]  /*6400*/  FMUL R4, R47.reuse, R8 ;  /* 0x000000082f047220 */ /* 0x040fe20000400000 */
[----:B------:R-:W-:Y:S01]  /*6410*/  FMUL R5, R47, R9 ;  /* 0x000000092f057220 */ /* 0x000fe20000400000 */
[C---:B------:R-:W-:Y:S01]  /*6420*/  FFMA R0, R49.reuse, R50, R0 ;  /* 0x0000003231007223 */ /* 0x040fe20000000000 */
[----:B------:R-:W-:Y:S01]  /*6430*/  FFMA R2, R49, R51, R2 ;  /* 0x0000003331027223 */ /* 0x000fe20000000002 */
[C---:B------:R-:W-:Y:S01]  /*6440*/  FMUL R8, R47.reuse, R12 ;  /* 0x0000000c2f087220 */ /* 0x040fe20000400000 */
[C---:B------:R-:W-:Y:S01]  /*6450*/  FMUL R9, R47.reuse, R13 ;  /* 0x0000000d2f097220 */ /* 0x040fe20000400000 */
[C---:B------:R-:W-:Y:S01]  /*6460*/  FMUL R12, R47.reuse, R16 ;  /* 0x000000102f0c7220 */ /* 0x040fe20000400000 */
[C---:B------:R-:W-:Y:S01]  /*6470*/  FMUL R13, R47.reuse, R17 ;  /* 0x000000112f0d7220 */ /* 0x040fe20000400000 */
[C---:B------:R-:W-:Y:S01]  /*6480*/  FMUL R16, R47.reuse, R20 ;  /* 0x000000142f107220 */ /* 0x040fe20000400000 */
[C---:B------:R-:W-:Y:S01]  /*6490*/  FMUL R17, R47.reuse, R21 ;  /* 0x000000152f117220 */ /* 0x040fe20000400000 */
[C---:B------:R-:W-:Y:S01]  /*64a0*/  FMUL R20, R47.reuse, R24 ;  /* 0x000000182f147220 */ /* 0x040fe20000400000 */
[C---:B------:R-:W-:Y:S01]  /*64b0*/  FMUL R21, R47.reuse, R25 ;  /* 0x000000192f157220 */ /* 0x040fe20000400000 */
[----:B------:R-:W-:Y:S02]  /*64c0*/  HADD2.F32 R76, -RZ, R75.H1_H1 ;  /* 0x3000004bff4c7230 */ /* 0x000fe40000004100 */
[C---:B------:R-:W-:Y:S01]  /*64d0*/  FMUL R24, R47.reuse, R28 ;  /* 0x0000001c2f187220 */ /* 0x040fe20000400000 */
[C---:B------:R-:W-:Y:S01]  /*64e0*/  FMUL R25, R47.reuse, R29 ;  /* 0x0000001d2f197220 */ /* 0x040fe20000400000 */
[C---:B------:R-:W-:Y:S01]  /*64f0*/  FMUL R28, R47.reuse, R32 ;  /* 0x000000202f1c7220 */ /* 0x040fe20000400000 */
[C---:B------:R-:W-:Y:S01]  /*6500*/  FMUL R29, R47.reuse, R33 ;  /* 0x000000212f1d7220 */ /* 0x040fe20000400000 */
[C---:B------:R-:W-:Y:S01]  /*6510*/  FMUL R3, R47.reuse, R6 ;  /* 0x000000062f037220 */ /* 0x040fe20000400000 */
[C---:B------:R-:W-:Y:S01]  /*6520*/  FMUL R7, R47.reuse, R7 ;  /* 0x000000072f077220 */ /* 0x040fe20000400000 */
[C---:B------:R-:W-:Y:S01]  /*6530*/  FMUL R6, R47.reuse, R10 ;  /* 0x0000000a2f067220 */ /* 0x040fe20000400000 */
[----:B------:R-:W-:Y:S01]  /*6540*/  FMUL R11, R47, R11 ;  /* 0x0000000b2f0b7220 */ /* 0x000fe20000400000 */
[C---:B------:R-:W-:Y:S01]  /*6550*/  FFMA R3, R49.reuse, R52, R3 ;  /* 0x0000003431037223 */ /* 0x040fe20000000003 */
[C---:B------:R-:W-:Y:S01]  /*6560*/  FFMA R7, R49.reuse, R54, R7 ;  /* 0x0000003631077223 */ /* 0x040fe20000000007 */
[C---:B------:R-:W-:Y:S01]  /*6570*/  FFMA R4, R49.reuse, R53, R4 ;  /* 0x0000003531047223 */ /* 0x040fe20000000004 */
[----:B------:R-:W-:Y:S01]  /*6580*/  F2FP.F16.E4M3.UNPACK_B R50, R87 ;  /* 0x00000057ff32723e */ /* 0x000fe200020006ff */
[C---:B------:R-:W-:Y:S01]  /*6590*/  FFMA R5, R49.reuse, R56, R5 ;  /* 0x0000003831057223 */ /* 0x040fe20000000005 */
[----:B------:R-:W-:Y:S01]  /*65a0*/  FFMA R6, R49, R55, R6 ;  /* 0x0000003731067223 */ /* 0x000fe20000000006 */
[----:B------:R-:W-:Y:S01]  /*65b0*/  F2FP.SATFINITE.E4M3.F32.PACK_AB_MERGE_C R117, R7, R3, RZ ;  /* 0x000000030775723e */ /* 0x000fe200048070ff */
[C---:B------:R-:W-:Y:S01]  /*65c0*/  FFMA R11, R49.reuse, R58, R11 ;  /* 0x0000003a310b7223 */ /* 0x040fe2000000000b */
[C---:B------:R-:W-:Y:S01]  /*65d0*/  FFMA R8, R49.reuse, R57, R8 ;  /* 0x0000003931087223 */ /* 0x040fe20000000008 */
[----:B------:R-:W-:Y:S01]  /*65e0*/  ISETP.NE.AND P0, PT, R110, RZ, PT ;  /* 0x000000ff6e00720c */ /* 0x000fe20003f05270 */
[----:B------:R-:W-:Y:S01]  /*65f0*/  FFMA R9, R49, R60, R9 ;  /* 0x0000003c31097223 */ /* 0x000fe20000000009 */
[----:B------:R-:W-:Y:S01]  /*6600*/  F2FP.SATFINITE.E4M3.F32.PACK_AB_MERGE_C R116, R2, R0, R117 ;  /* 0x000000000274723e */ /* 0x000fe20004807075 */
[--C-:B------:R-:W-:Y:S01]  /*6610*/  HADD2.F32 R51, -RZ, R50.reuse.H0_H0 ;  /* 0x20000032ff337230 */ /* 0x100fe20000004100 */
[----:B------:R-:W-:Y:S01]  /*6620*/  F2FP.SATFINITE.E4M3.F32.PACK_AB_MERGE_C R117, R11, R6, RZ ;  /* 0x000000060b75723e */ /* 0x000fe200048070ff */
[----:B------:R-:W-:Y:S02]  /*6630*/  HADD2.F32 R50, -RZ, R50.H1_H1 ;  /* 0x30000032ff327230 */ /* 0x000fe40000004100 */
[C---:B------:R-:W-:Y:S01]  /*6640*/  FMUL R10, R47.reuse, R14 ;  /* 0x0000000e2f0a7220 */ /* 0x040fe20000400000 */
[----:B------:R-:W-:Y:S01]  /*6650*/  FMUL R15, R47, R15 ;  /* 0x0000000f2f0f7220 */ /* 0x000fe20000400000 */
[--C-:B------:R-:W-:Y:S01]  /*6660*/  HADD2.F32 R63, -RZ, R65.reuse.H0_H0 ;  /* 0x20000041ff3f7230 */ /* 0x100fe20000004100 */
[----:B------:R-:W-:Y:S01]  /*6670*/  F2FP.SATFINITE.E4M3.F32.PACK_AB_MERGE_C R117, R5, R4, R117 ;  /* 0x000000040575723e */ /* 0x000fe20004807075 */
[C---:B------:R-:W-:Y:S01]  /*6680*/  FFMA R10, R49.reuse, R59, R10 ;  /* 0x0000003b310a7223 */ /* 0x040fe2000000000a */
[C---:B------:R-:W-:Y:S01]  /*6690*/  FFMA R15, R49.reuse, R62, R15 ;  /* 0x0000003e310f7223 */ /* 0x040fe2000000000f */
[C---:B------:R-:W-:Y:S01]  /*66a0*/  FFMA R12, R49.reuse, R61, R12 ;  /* 0x0000003d310c7223 */ /* 0x040fe2000000000c */
[----:B------:R-:W-:Y:S01]  /*66b0*/  FFMA R13, R49, R64, R13 ;  /* 0x00000040310d7223 */ /* 0x000fe2000000000d */
[----:B------:R-:W-:Y:S02]  /*66c0*/  HADD2.F32 R66, -RZ, R65.H1_H1 ;  /* 0x30000041ff427230 */ /* 0x000fe40000004100 */
[C---:B------:R-:W-:Y:S01]  /*66d0*/  FMUL R14, R47.reuse, R18 ;  /* 0x000000122f0e7220 */ /* 0x040fe20000400000 */
[----:B------:R-:W-:Y:S02]  /*66e0*/  HADD2.F32 R65, -RZ, R67.H0_H0 ;  /* 0x20000043ff417230 */ /* 0x000fe40000004100 */
[----:B------:R-:W-:Y:S01]  /*66f0*/  FMUL R19, R47, R19 ;  /* 0x000000132f137220 */ /* 0x000fe20000400000 */
[--C-:B------:R-:W-:Y:S02]  /*6700*/  HADD2.F32 R67, -RZ, R69.reuse.H0_H0 ;  /* 0x20000045ff437230 */ /* 0x100fe40000004100 */
[----:B------:R-:W-:Y:S01]  /*6710*/  FFMA R14, R49, R63, R14 ;  /* 0x0000003f310e7223 */ /* 0x000fe2000000000e */
[----:B------:R-:W-:Y:S02]  /*6720*/  HADD2.F32 R70, -RZ, R69.H1_H1 ;  /* 0x30000045ff467230 */ /* 0x000fe40000004100 */
[----:B------:R-:W-:Y:S01]  /*6730*/  FMUL R18, R47, R22 ;  /* 0x000000162f127220 */ /* 0x000fe20000400000 */
[----:B------:R-:W-:Y:S02]  /*6740*/  HADD2.F32 R69, -RZ, R71.H0_H0 ;  /* 0x20000047ff457230 */ /* 0x000fe40000004100 */
[----:B------:R-:W-:Y:S01]  /*6750*/  FFMA R19, R49, R66, R19 ;  /* 0x0000004231137223 */ /* 0x000fe20000000013 */
[----:B------:R-:W-:Y:S01]  /*6760*/  FMUL R23, R47, R23 ;  /* 0x000000172f177220 */ /* 0x000fe20000400000 */
[C---:B------:R-:W-:Y:S01]  /*6770*/  FFMA R16, R49.reuse, R65, R16 ;  /* 0x0000004131107223 */ /* 0x040fe20000000010 */
[C---:B------:R-:W-:Y:S01]  /*6780*/  FFMA R17, R49.reuse, R68, R17 ;  /* 0x0000004431117223 */ /* 0x040fe20000000011 */
        /* <DEDUP_REMOVED lines=23> */
[----:B------:R-:W-:Y:S01]  /*6900*/  F2FP.SATFINITE.E4M3.F32.PACK_AB_MERGE_C R118, R15, R10, RZ ;  /* 0x0000000a0f76723e */ /* 0x000fe200048070ff */
[----:B------:R-:W-:Y:S01]  /*6910*/  FFMA R28, R49, R51, R28 ;  /* 0x00000033311c7223 */ /* 0x000fe2000000001c */
[----:B------:R-:W-:Y:S01]  /*6920*/  F2FP.SATFINITE.E4M3.F32.PACK_AB_MERGE_C R119, R19, R14, RZ ;  /* 0x0000000e1377723e */ /* 0x000fe200048070ff */
[C---:B------:R-:W-:Y:S01]  /*6930*/  FFMA R29, R49.reuse, R50, R29 ;  /* 0x00000032311d7223 */ /* 0x040fe2000000001d */
[C---:B------:R-:W-:Y:S01]  /*6940*/  FFMA R30, R49.reuse, R77, R30 ;  /* 0x0000004d311e7223 */ /* 0x040fe2000000001e */
[----:B------:R-:W-:Y:S01]  /*6950*/  FFMA R35, R49, R52, R35 ;  /* 0x0000003431237223 */ /* 0x000fe20000000023 */
[----:B------:R-:W-:Y:S02]  /*6960*/  F2FP.SATFINITE.E4M3.F32.PACK_AB_MERGE_C R118, R9, R8, R118 ;  /* 0x000000080976723e */ /* 0x000fe40004807076 */
[----:B------:R-:W-:Y:S02]  /*6970*/  F2FP.SATFINITE.E4M3.F32.PACK_AB_MERGE_C R119, R13, R12, R119 ;  /* 0x0000000c0d77723e */ /* 0x000fe40004807077 */
[----:B------:R-:W-:Y:S02]  /*6980*/  F2FP.SATFINITE.E4M3.F32.PACK_AB_MERGE_C R120, R23, R18, RZ ;  /* 0x000000121778723e */ /* 0x000fe400048070ff */
[----:B------:R-:W-:Y:S01]  /*6990*/  F2FP.SATFINITE.E4M3.F32.PACK_AB_MERGE_C R121, R27, R22, RZ ;  /* 0x000000161b79723e */ /* 0x000fe200048070ff */
[----:B------:R1:W-:Y:S01]  /*69a0*/  STS.128 [R100+UR49+0x2200], R116 ;  /* 0x0022007464007988 */ /* 0x0003e20008000c31 */
[----:B------:R-:W-:Y:S02]  /*69b0*/  F2FP.SATFINITE.E4M3.F32.PACK_AB_MERGE_C R122, R31, R26, RZ ;  /* 0x0000001a1f7a723e */ /* 0x000fe400048070ff */
[----:B------:R-:W-:Y:S02]  /*69c0*/  F2FP.SATFINITE.E4M3.F32.PACK_AB_MERGE_C R123, R35, R30, RZ ;  /* 0x0000001e237b723e */ /* 0x000fe400048070ff */
[----:B------:R-:W-:Y:S02]  /*69d0*/  F2FP.SATFINITE.E4M3.F32.PACK_AB_MERGE_C R120, R17, R16, R120 ;  /* 0x000000101178723e */ /* 0x000fe40004807078 */
[----:B------:R-:W-:Y:S02]  /*69e0*/  F2FP.SATFINITE.E4M3.F32.PACK_AB_MERGE_C R121, R21, R20, R121 ;  /* 0x000000141579723e */ /* 0x000fe40004807079 */
[----:B------:R-:W-:Y:S02]  /*69f0*/  F2FP.SATFINITE.E4M3.F32.PACK_AB_MERGE_C R122, R25, R24, R122 ;  /* 0x00000018197a723e */ /* 0x000fe4000480707a */
[----:B------:R-:W-:Y:S02]  /*6a00*/  F2FP.SATFINITE.E4M3.F32.PACK_AB_MERGE_C R123, R29, R28, R123 ;  /* 0x0000001c1d7b723e */ /* 0x000fe4000480707b */
[----:B------:R-:W-:Y:S02]  /*6a10*/  LEA R32, R105, UR49, 0x3 ;  /* 0x0000003169207c11 */ /* 0x000fe4000f8e18ff */
[----:B------:R-:W-:Y:S01]  /*6a20*/  @P6 SHF.L.U32 R33, R104, 0x1f, RZ ;  /* 0x0000001f68216819 */ /* 0x000fe200000006ff */
[----:B------:R1:W-:Y:S01]  /*6a30*/  STS.128 [R114+0x2210], R120 ;  /* 0x0022107872007388 */ /* 0x0003e20000000c00 */
[----:B------:R-:W-:Y:S01]  /*6a40*/  @!PT LDS RZ, [RZ] ;  /* 0x00000000fffff984 */ /* 0x000fe20000000800 */
[----:B------:R-:W-:Y:S01]  /*6a50*/  @!PT LDS RZ, [RZ] ;  /* 0x00000000fffff984 */ /* 0x000fe20000000800 */
[----:B------:R-:W-:Y:S01]  /*6a60*/  @!PT LDS RZ, [RZ] ;  /* 0x00000000fffff984 */ /* 0x000fe20000000800 */
[----:B------:R-:W-:Y:S01]  /*6a70*/  @!PT LDS RZ, [RZ] ;  /* 0x00000000fffff984 */ /* 0x000fe20000000800 */
[----:B------:R2:W-:Y:S07]  /*6a80*/  MEMBAR.ALL.CTA ;  /* 0x0000000000007992 */ /* 0x0005ee0000008000 */
[----:B--2---:R-:W2:Y:S02]  /*6a90*/  FENCE.VIEW.ASYNC.S ;  /* 0x00000000000073c6 */ /* 0x004ea40000000000 */
[----:B--2---:R-:W-:Y:S06]  /*6aa0*/  BAR.SYNC.DEFER_BLOCKING 0x1, 0x80 ;  /* 0x0042000000007b1d */ /* 0x004fec0000010000 */
[----:B------:R-:W-:Y:S05]  /*6ab0*/  @P0 BRA `(.L_x_109) ;  /* 0x0000000000280947 */ /* 0x000fea0003800000 */
[----:B------:R-:W-:Y:S02]  /*6ac0*/  UIADD3 UR4, UPT, UPT, UR49, 0x2200, URZ ;  /* 0x0000220031047890 */ /* 0x000fe4000fffe0ff */
[----:B------:R-:W-:Y:S01]  /*6ad0*/  UIADD3 UR6, UP0, UPT, UR52, 0x680, URZ ;  /* 0x0000068034067890 */ /* 0x000fe2000ff1e0ff */
[----:B------:R-:W-:Y:S03]  /*6ae0*/  UMOV UR43, UR36 ;  /* 0x00000024002b7c82 */ /* 0x000fe60008000000 */
[----:B------:R-:W-:Y:S01]  /*6af0*/  MOV R109, UR4 ;  /* 0x00000004006d7c02 */ /* 0x000fe20008000f00 */
[----:B------:R-:W-:Y:S03]  /*6b00*/  UIADD3.X UR7, UPT, UPT, URZ, UR53, URZ, UP0, !UPT ;  /* 0x00000035ff077290 */ /* 0x000fe600087fe4ff */
[----:B------:R-:W-:Y:S11]  /*6b10*/  R2UR UR40, R109 ;  /* 0x000000006d2872ca */ /* 0x000ff600000e0000 */
[----:B------:R-:W-:Y:S02]  /*6b20*/  @!UPT UIADD3 URZ, UPT, UPT, URZ, URZ, URZ ;  /* 0x000000fffffff290 */ /* 0x000fe4000fffe0ff */
[----:B------:R2:W-:Y:S01]  /*6b30*/  UTMASTG.3D [UR40], [UR6] ;  /* 0x00000028060073b5 */ /* 0x0005e20008010000 */
[----:B------:R0:W-:Y:S01]  /*6b40*/  UTMACMDFLUSH ;  /* 0x00000000000079b7 */ /* 0x0001e20000000000 */
[----:B--2---:R-:W-:Y:S04]  /*6b50*/  DEPBAR.LE SB0, 0x1 ;  /* 0x000080400000791a */ /* 0x004fe80000000000 */
.L_x_109:
[----:B------:R-:W-:Y:S05]  /*6b60*/  BSYNC.RECONVERGENT B0 ;  /* 0x0000000000007941 */ /* 0x000fea0003800200 */
.L_x_108:
[----:B------:R-:W-:Y:S06]  /*6b70*/  BAR.SYNC.DEFER_BLOCKING 0x1, 0x80 ;  /* 0x0042000000007b1d */ /* 0x000fec0000010000 */
[----:B------:R-:W2:Y:S01]  /*6b80*/  @P6 SYNCS.PHASECHK.TRANS64.TRYWAIT P0, [R32+URZ+0x110], R33 ;  /* 0x00011021200065a7 */ /* 0x000ea200080011ff */
[----:B------:R-:W-:Y:S01]  /*6b90*/  BSSY B1, `(.L_x_110) ;  /* 0x0000020000017945 */ /* 0x000fe20003800000 */
[----:B--2---:R-:W-:Y:S03]  /*6ba0*/  @P6 SEL R115, RZ, 0x1, !P0 ;  /* 0x00000001ff736807 */ /* 0x004fe60004000000 */
[----:B------:R-:W-:Y:S05]  /*6bb0*/  @!P6 BRA `(.L_x_111) ;  /* 0x000000000074e947 */ /* 0x000fea0003800000 */
[----:B------:R-:W-:Y:S01]  /*6bc0*/  ISETP.NE.AND P1, PT, R124, RZ, PT ;  /* 0x000000ff7c00720c */ /* 0x000fe20003f25270 */
[----:B------:R-:W-:Y:S01]  /*6bd0*/  BSSY B0, `(.L_x_112) ;  /* 0x0000009000007945 */ /* 0x000fe20003800000 */
[----:B------:R-:W-:Y:S11]  /*6be0*/  ISETP.NE.AND P0, PT, R115, RZ, PT ;  /* 0x000000ff7300720c */ /* 0x000ff60003f05270 */
[----:B------:R-:W-:Y:S05]  /*6bf0*/  @P1 IMAD R0, R105, 0x1000, R100 ;  /* 0x0000100069001824 */ /* 0x000fea00078e0264 */
[----:B------:R-:W-:Y:S05]  /*6c00*/  @P1 IADD3 R2, PT, PT, R0, UR49, RZ ;  /* 0x0000003100021c10 */ /* 0x000fea000fffe0ff */
[----:B------:R-:W-:Y:S01]  /*6c10*/  @P1 IMAD.IADD R2, R2, 0x1, R125 ;  /* 0x0000000102021824 */ /* 0x000fe200078e027d */
[----:B------:R-:W-:Y:S06]  /*6c20*/  @P0 BRA `(.L_x_113) ;  /* 0x00000000000c0947 */ /* 0x000fec0003800000 */
[----:B------:R-:W-:Y:S04]  /*6c30*/  SHF.L.U32 R3, R104, 0x1f, RZ ;  /* 0x0000001f68037819 */ /* 0x000fe800000006ff */
[----:B------:R-:W2:Y:S02]  /*6c40*/  SYNCS.PHASECHK.TRANS64.TRYWAIT P0, [R32+URZ+0x110], R3 ;  /* 0x00011003200075a7 */ /* 0x000ea400080011ff */
[----:B--2---:R-:W-:Y:S05]  /*6c50*/  @!P0 BRA `(.L_x_114) ;  /* 0x0000001800e48947 */ /* 0x004fea0003800000 */
.L_x_113:
[----:B------:R-:W-:Y:S05]  /*6c60*/  BSYNC B0 ;  /* 0x0000000000007941 */ /* 0x000fea0003800000 */
.L_x_112:
[----:B------:R-:W-:Y:S01]  /*6c70*/  ISETP.NE.AND P0, PT, R124, RZ, PT ;  /* 0x000000ff7c00720c */ /* 0x000fe20003f05270 */
[----:B--2---:R-:W-:Y:S02]  /*6c80*/  VIADD R32, R32, 0x120 ;  /* 0x0000012020207836 */ /* 0x004fe40000000000 */
[----:B------:R-:W-:Y:S02]  /*6c90*/  IMAD.U32 R3, RZ, RZ, UR37 ;  /* 0x00000025ff037e24 */ /* 0x000fe4000f8e00ff */
[----:B------:R-:W-:Y:S03]  /*6ca0*/  VIADD R105, R105, 0x1 ;  /* 0x0000000169697836 */ /* 0x000fe60000000000 */
[----:B------:R-:W-:Y:S05]  /*6cb0*/  PRMT R3, R3, 0x654, R32 ;  /* 0x0000065403037816 */ /* 0x000fea0000000020 */
[----:B------:R2:W3:Y:S04]  /*6cc0*/  @P0 LDS.128 R80, [R0+UR49+0x200] ;  /* 0x0002003100500984 */ /* 0x0004e80008000c00 */
[----:B------:R2:W4:Y:S01]  /*6cd0*/  @P0 LDS.128 R84, [R2+0x210] ;  /* 0x0002100002540984 */ /* 0x0005220000000c00 */
[C---:B------:R-:W-:Y:S01]  /*6ce0*/  ISETP.NE.AND P0, PT, R105.reuse, 0x2, PT ;  /* 0x000000026900780c */ /* 0x040fe20003f05270 */
[----:B------:R-:W-:Y:S01]  /*6cf0*/  @!PT LDS RZ, [RZ] ;  /* 0x00000000fffff984 */ /* 0x000fe20000000800 */
[----:B------:R-:W-:Y:S01]  /*6d00*/  @!PT LDS RZ, [RZ] ;  /* 0x00000000fffff984 */ /* 0x000fe20000000800 */
[----:B------:R-:W-:Y:S01]  /*6d10*/  @!PT LDS RZ, [RZ] ;  /* 0x00000000fffff984 */ /* 0x000fe20000000800 */
[----:B------:R-:W-:Y:S01]  /*6d20*/  @!PT LDS RZ, [RZ] ;  /* 0x00000000fffff984 */ /* 0x000fe20000000800 */
[----:B------:R5:W-:Y:S06]  /*6d30*/  MEMBAR.ALL.CTA ;  /* 0x0000000000007992 */ /* 0x000bec0000008000 */
[----:B-----5:R-:W5:Y:S01]  /*6d40*/  FENCE.VIEW.ASYNC.S ;  /* 0x00000000000073c6 */ /* 0x020f620000000000 */
[----:B------:R-:W-:Y:S01]  /*6d50*/  SEL R105, R105, RZ, P0 ;  /* 0x000000ff69697207 */ /* 0x000fe20000000000 */
[----:B-----5:R5:W-:Y:S02]  /*6d60*/  SYNCS.ARRIVE.TRANS64.RED.A1T0 RZ, [R3+URZ], RZ ;  /* 0x000000ff03ff79a7 */ /* 0x020be400081004ff */
[----:B-----5:R-:W-:Y:S04]  /*6d70*/  SEL R3, RZ, 0x1, P0 ;  /* 0x00000001ff037807 */ /* 0x020fe80000000000 */
[----:B--23--:R-:W-:Y:S02]  /*6d80*/  LOP3.LUT R104, R104, R3, RZ, 0x3c, !PT ;  /* 0x0000000368687212 */ /* 0x00cfe400078e3cff */
.L_x_111:
[----:B------:R-:W-:Y:S05]  /*6d90*/  BSYNC B1 ;  /* 0x0000000000017941 */ /* 0x000fea0003800000 */
.L_x_110:
[----:B------:R-:W-:Y:S05]  /*6da0*/  VIADD R0, R48, 0x40 ;  /* 0x0000004030007836 */ /* 0x000fea0000000000 */
[----:B------:R-:W-:Y:S04]  /*6db0*/  SHF.R.U32.HI R0, RZ, 0x15, R0 ;  /* 0x00000015ff007819 */ /* 0x000fe80000011600 */
[----:B------:R-:W-:Y:S11]  /*6dc0*/  LOP3.LUT P0, RZ, R0, 0x3, R101, 0x48, !PT ;  /* 0x0000000300ff7812 */ /* 0x000ff60007804865 */
[----:B------:R-:W-:Y:S02]  /*6dd0*/  @!UPT UIADD3 URZ, UPT, UPT, URZ, URZ, URZ ;  /* 0x000000fffffff290 */ /* 0x000fe4000fffe0ff */
[----:B------:R-:W-:Y:S05]  /*6de0*/  @!P0 BRA `(.L_x_115) ;  /* 0x0000000000408947 */ /* 0x000fea0003800000 */
[----:B------:R-:W2:Y:S01]  /*6df0*/  LDCU.64 UR8, c[0x4][0x70] ;  /* 0x01000e00ff0877ac */ /* 0x000ea20008000a00 */
[----:B------:R-:W-:Y:S01]  /*6e00*/  MOV R3, 0x0 ;  /* 0x0000000000037802 */ /* 0x000fe20000000f00 */
[----:B------:R-:W-:Y:S02]  /*6e10*/  HFMA2 R12, -RZ, RZ, 0, 5.9604644775390625e-08 ;  /* 0x00000001ff0c7431 */ /* 0x000fe400000001ff */
[----:B------:R-:W-:Y:S02]  /*6e20*/  IMAD.MOV.U32 R8, RZ, RZ, 0x192 ;  /* 0x00000192ff087424 */ /* 0x000fe400078e00ff */
[----:B------:R-:W-:Y:S01]  /*6e30*/  IMAD.MOV.U32 R13, RZ, RZ, RZ ;  /* 0x000000ffff0d7224 */ /* 0x000fe200078e00ff */
[----:B------:R-:W3:Y:S01]  /*6e40*/  LDCU.64 UR6, c[0x4][0x78] ;  /* 0x01000f00ff0677ac */ /* 0x000ee20008000a00 */
[----:B------:R-:W1:Y:S01]  /*6e50*/  LDC.64 R2, c[0x4][R3] ;  /* 0x0100000003027b82 */ /* 0x000e620000000a00 */
[----:B------:R-:W5:Y:S01]  /*6e60*/  LDCU.64 UR4, c[0x4][0x10] ;  /* 0x01000200ff0477ac */ /* 0x000f620008000a00 */
[----:B--2---:R-:W-:Y:S01]  /*6e70*/  MOV R5, UR9 ;  /* 0x0000000900057c02 */ /* 0x004fe20008000f00 */
[----:B------:R-:W-:Y:S01]  /*6e80*/  IMAD.U32 R4, RZ, RZ, UR8 ;  /* 0x00000008ff047e24 */ /* 0x000fe2000f8e00ff */
[----:B---3--:R-:W-:Y:S01]  /*6e90*/  MOV R7, UR7 ;  /* 0x0000000700077c02 */ /* 0x008fe20008000f00 */
[----:B------:R-:W-:Y:S01]  /*6ea0*/  IMAD.U32 R6, RZ, RZ, UR6 ;  /* 0x00000006ff067e24 */ /* 0x000fe2000f8e00ff */
[----:B-----5:R-:W-:Y:S01]  /*6eb0*/  MOV R11, UR5 ;  /* 0x00000005000b7c02 */ /* 0x020fe20008000f00 */
[----:B------:R-:W-:Y:S02]  /*6ec0*/  IMAD.U32 R10, RZ, RZ, UR4 ;  /* 0x00000004ff0a7e24 */ /* 0x000fe4000f8e00ff */
[----:B------:R-:W-:Y:S07]  /*6ed0*/  LEPC R20, `(.L_x_115) ;  /* 0x000000001014794e */ /* 0x000fee0000000000 */
[----:B-1--4-:R-:W-:Y:S05]  /*6ee0*/  CALL.ABS.NOINC R2 ;  /* 0x0000000002007343 */ /* 0x012fea0003c00000 */
.L_x_115:
[----:B------:R-:W-:Y:S01]  /*6ef0*/  ISETP.NE.AND P0, PT, R110, RZ, PT ;  /* 0x000000ff6e00720c */ /* 0x000fe20003f05270 */
[----:B------:R-:W-:Y:S05]  /*6f00*/  WARPSYNC.ALL ;  /* 0x0000000000007948 */ /* 0x000fea0003800000 */
[----:B------:R-:W-:Y:S01]  /*6f10*/  R2UR UR4, R48 ;  /* 0x00000000300472ca */ /* 0x000fe200000e0000 */
[----:B------:R-:W-:Y:S01]  /*6f20*/  BSSY.RECONVERGENT B0, `(.L_x_116) ;  /* 0x000009c000007945 */ /* 0x000fe20003800200 */
[-C--:B------:R-:W-:Y:S02]  /*6f30*/  F2FP.F16.E4M3.UNPACK_B R51, R80.reuse ;  /* 0x00000050ff33723e */ /* 0x080fe400020006ff */
[----:B------:R-:W-:Y:S02]  /*6f40*/  F2FP.F16.E4M3.UNPACK_B R80, R80.H1 ;  /* 0x00000050ff50723e */ /* 0x000fe400030006ff */
[-C--:B------:R-:W-:Y:S01]  /*6f50*/  F2FP.F16.E4M3.UNPACK_B R55, R81.reuse ;  /* 0x00000051ff37723e */ /* 0x080fe200020006ff */
[--C-:B------:R-:W-:Y:S01]  /*6f60*/  HADD2.F32 R50, -RZ, R51.reuse.H0_H0 ;  /* 0x20000033ff327230 */ /* 0x100fe20000004100 */
[----:B------:R-:W-:Y:S01]  /*6f70*/  F2FP.F16.E4M3.UNPACK_B R81, R81.H1 ;  /* 0x00000051ff51723e */ /* 0x000fe200030006ff */
[----:B------:R-:W-:Y:S01]  /*6f80*/  HADD2.F32 R52, -RZ, R51.H1_H1 ;  /* 0x30000033ff347230 */ /* 0x000fe20000004100 */
[-C--:B------:R-:W-:Y:S01]  /*6f90*/  F2FP.F16.E4M3.UNPACK_B R59, R82.reuse ;  /* 0x00000052ff3b723e */ /* 0x080fe200020006ff */
[--C-:B------:R-:W-:Y:S01]  /*6fa0*/  HADD2.F32 R51, -RZ, R80.reuse.H0_H0 ;  /* 0x20000050ff337230 */ /* 0x100fe20000004100 */
[----:B------:R-:W-:Y:S01]  /*6fb0*/  F2FP.F16.E4M3.UNPACK_B R82, R82.H1 ;  /* 0x00000052ff52723e */ /* 0x000fe200030006ff */
[----:B------:R-:W-:Y:S01]  /*6fc0*/  LDTM.16dp32bit_t0_t15.x32 R4, tmem[UR4+0x40] ;  /* 0x00004004000479ee */ /* 0x000fe20008a80000 */
[----:B------:R-:W2:Y:S01]  /*6fd0*/  LDTM.16dp32bit_t16_t31.x32 R4, tmem[UR4+0x60] ;  /* 0x00006004000479ee */ /* 0x000ea20008aa0000 */
[----:B------:R-:W-:Y:S01]  /*6fe0*/  NOP ;  /* 0x0000000000007918 */ /* 0x000fe20000000000 */
[--C-:B------:R-:W-:Y:S01]  /*6ff0*/  HADD2.F32 R53, -RZ, R55.reuse.H0_H0 ;  /* 0x20000037ff357230 */ /* 0x100fe20000004100 */
[----:B------:R-:W-:Y:S01]  /*7000*/  R2UR UR5, R113 ;  /* 0x00000000710572ca */ /* 0x000fe200000e0000 */
[----:B------:R-:W-:Y:S01]  /*7010*/  HADD2.F32 R56, -RZ, R55.H1_H1 ;  /* 0x30000037ff387230 */ /* 0x000fe20000004100 */
[----:B------:R-:W-:Y:S01]  /*7020*/  F2FP.F16.E4M3.UNPACK_B R63, R83 ;  /* 0x00000053ff3f723e */ /* 0x000fe200020006ff */
[--C-:B------:R-:W-:Y:S01]  /*7030*/  HADD2.F32 R57, -RZ, R59.reuse.H0_H0 ;  /* 0x2000003bff397230 */ /* 0x100fe20000004100 */
[----:B----4-:R-:W-:Y:S01]  /*7040*/  F2FP.F16.E4M3.UNPACK_B R67, R84 ;  /* 0x00000054ff43723e */ /* 0x010fe200020006ff */
[----:B------:R-:W-:Y:S01]  /*7050*/  HADD2.F32 R60, -RZ, R59.H1_H1 ;  /* 0x3000003bff3c7230 */ /* 0x000fe20000004100 */
[----:B------:R-:W-:Y:S01]  /*7060*/  F2FP.F16.E4M3.UNPACK_B R71, R85 ;  /* 0x00000055ff47723e */ /* 0x000fe200020006ff */
[--C-:B------:R-:W-:Y:S01]  /*7070*/  HADD2.F32 R61, -RZ, R63.reuse.H0_H0 ;  /* 0x2000003fff3d7230 */ /* 0x100fe20000004100 */
[----:B------:R-:W-:Y:S01]  /*7080*/  F2FP.F16.E4M3.UNPACK_B R75, R86 ;  /* 0x00000056ff4b723e */ /* 0x000fe200020006ff */
[----:B------:R-:W-:Y:S01]  /*7090*/  HADD2.F32 R64, -RZ, R63.H1_H1 ;  /* 0x3000003fff407230 */ /* 0x000fe20000004100 */
[----:B------:R-:W-:Y:S01]  /*70a0*/  F2FP.F16.E4M3.UNPACK_B R77, R87 ;  /* 0x00000057ff4d723e */ /* 0x000fe200020006ff */
[--C-:B------:R-:W-:Y:S01]  /*70b0*/  HADD2.F32 R65, -RZ, R67.reuse.H0_H0 ;  /* 0x20000043ff417230 */ /* 0x100fe20000004100 */
[----:B------:R-:W-:Y:S01]  /*70c0*/  F2FP.F16.E4M3.UNPACK_B R83, R83.H1 ;  /* 0x00000053ff53723e */ /* 0x000fe200030006ff */
[----:B------:R-:W-:Y:S01]  /*70d0*/  UIADD3 UR5, UPT, UPT, UR5, 0x180, URZ ;  /* 0x0000018005057890 */ /* 0x000fe2000fffe0ff */
[----:B------:R-:W-:Y:S01]  /*70e0*/  HADD2.F32 R67, -RZ, R67.H1_H1 ;  /* 0x30000043ff437230 */ /* 0x000fe20000004100 */
[----:B------:R-:W-:Y:S01]  /*70f0*/  F2FP.F16.E4M3.UNPACK_B R84, R84.H1 ;  /* 0x00000054ff54723e */ /* 0x000fe200030006ff */
[--C-:B------:R-:W-:Y:S01]  /*7100*/  HADD2.F32 R69, -RZ, R71.reuse.H0_H0 ;  /* 0x20000047ff457230 */ /* 0x100fe20000004100 */
[----:B------:R-:W-:Y:S01]  /*7110*/  UPRMT UR5, UR37, 0x654, UR5 ;  /* 0x0000065425057896 */ /* 0x000fe20008000005 */
[----:B------:R-:W-:Y:S01]  /*7120*/  HADD2.F32 R72, -RZ, R71.H1_H1 ;  /* 0x30000047ff487230 */ /* 0x000fe20000004100 */
[----:B------:R-:W-:Y:S01]  /*7130*/  F2FP.F16.E4M3.UNPACK_B R85, R85.H1 ;  /* 0x00000055ff55723e */ /* 0x000fe200030006ff */
[--C-:B------:R-:W-:Y:S02]  /*7140*/  HADD2.F32 R73, -RZ, R75.reuse.H0_H0 ;  /* 0x2000004bff497230 */ /* 0x100fe40000004100 */
[C---:B--2---:R-:W-:Y:S01]  /*7150*/  FMUL R4, R47.reuse, R4 ;  /* 0x000000042f047220 */ /* 0x044fe20000400000 */
[C---:B------:R-:W-:Y:S01]  /*7160*/  FMUL R5, R47.reuse, R5 ;  /* 0x000000052f057220 */ /* 0x040fe20000400000 */
[C---:B------:R-:W-:Y:S01]  /*7170*/  FMUL R8, R47.reuse, R8 ;  /* 0x000000082f087220 */ /* 0x040fe20000400000 */
[----:B------:R-:W-:Y:S01]  /*7180*/  FMUL R9, R47, R9 ;  /* 0x000000092f097220 */ /* 0x000fe20000400000 */
[C---:B------:R-:W-:Y:S01]  /*7190*/  FFMA R4, R49.reuse, R50, R4 ;  /* 0x0000003231047223 */ /* 0x040fe20000000004 */
[----:B------:R-:W-:Y:S01]  /*71a0*/  SYNCS.ARRIVE.TRANS64.RED.A1T0 RZ, [UR5], RZ ;  /* 0x000000ffffff79a7 */ /* 0x000fe20008100405 */
        /* <DEDUP_REMOVED lines=18> */
[--C-:B------:R-:W-:Y:S02]  /*72d0*/  HADD2.F32 R55, -RZ, R81.reuse.H0_H0 ;  /* 0x20000051ff377230 */ /* 0x100fe40000004100 */
[----:B------:R-:W-:Y:S01]  /*72e0*/  FMUL R10, R47, R10 ;  /* 0x0000000a2f0a7220 */ /* 0x000fe20000400000 */
[C---:B------:R-:W-:Y:S01]  /*72f0*/  FFMA R6, R49.reuse, R51, R6 ;  /* 0x0000003331067223 */ /* 0x040fe20000000006 */
[----:B------:R-:W-:Y:S02]  /*7300*/  HADD2.F32 R58, -RZ, R81.H1_H1 ;  /* 0x30000051ff3a7230 */ /* 0x000fe40000004100 */
[C---:B------:R-:W-:Y:S01]  /*7310*/  FFMA R7, R49.reuse, R54, R7 ;  /* 0x0000003631077223 */ /* 0x040fe20000000007 */
[C---:B------:R-:W-:Y:S01]  /*7320*/  FFMA R8, R49.reuse, R53, R8 ;  /* 0x0000003531087223 */ /* 0x040fe20000000008 */
[C---:B------:R-:W-:Y:S01]  /*7330*/  FFMA R9, R49.reuse, R56, R9 ;  /* 0x0000003831097223 */ /* 0x040fe20000000009 */
[----:B------:R-:W-:Y:S01]  /*7340*/  FFMA R10, R49, R55, R10 ;  /* 0x00000037310a7223 */ /* 0x000fe2000000000a */
[----:B------:R-:W-:Y:S01]  /*7350*/  HADD2.F32 R51, -RZ, R77.H0_H0 ;  /* 0x2000004dff337230 */ /* 0x000fe20000004100 */
[----:B-1----:R-:W-:Y:S01]  /*7360*/  F2FP.SATFINITE.E4M3.F32.PACK_AB_MERGE_C R116, R7, R6, RZ ;  /* 0x000000060774723e */ /* 0x002fe200048070ff */
[C---:B------:R-:W-:Y:S01]  /*7370*/  FMUL R11, R47.reuse, R11 ;  /* 0x0000000b2f0b7220 */ /* 0x040fe20000400000 */
[--C-:B------:R-:W-:Y:S02]  /*7380*/  HADD2.F32 R59, -RZ, R82.reuse.H0_H0 ;  /* 0x20000052ff3b7230 */ /* 0x100fe40000004100 */
[----:B------:R-:W-:Y:S01]  /*7390*/  FMUL R14, R47, R14 ;  /* 0x0000000e2f0e7220 */ /* 0x000fe20000400000 */
[----:B------:R-:W-:Y:S01]  /*73a0*/  HADD2.F32 R62, -RZ, R82.H1_H1 ;  /* 0x30000052ff3e7230 */ /* 0x000fe20000004100 */
[----:B------:R-:W-:Y:S01]  /*73b0*/  F2FP.SATFINITE.E4M3.F32.PACK_AB_MERGE_C R116, R5, R4, R116 ;  /* 0x000000040574723e */ /* 0x000fe20004807074 */
[C---:B------:R-:W-:Y:S01]  /*73c0*/  FFMA R11, R49.reuse, R58, R11 ;  /* 0x0000003a310b7223 */ /* 0x040fe2000000000b */
[C---:B------:R-:W-:Y:S01]  /*73d0*/  FFMA R12, R49.reuse, R57, R12 ;  /* 0x00000039310c7223 */ /* 0x040fe2000000000c */
[C---:B------:R-:W-:Y:S01]  /*73e0*/  FFMA R13, R49.reuse, R60, R13 ;  /* 0x0000003c310d7223 */ /* 0x040fe2000000000d */
[----:B------:R-:W-:Y:S01]  /*73f0*/  F2FP.F16.E4M3.UNPACK_B R86, R86.H1 ;  /* 0x00000056ff56723e */ /* 0x000fe200030006ff */
[----:B------:R-:W-:Y:S01]  /*7400*/  FFMA R14, R49, R59, R14 ;  /* 0x0000003b310e7223 */ /* 0x000fe2000000000e */
[----:B------:R-:W-:Y:S01]  /*7410*/  F2FP.SATFINITE.E4M3.F32.PACK_AB_MERGE_C R117, R11, R10, RZ ;  /* 0x0000000a0b75723e */ /* 0x000fe200048070ff */
[C---:B------:R-:W-:Y:S01]  /*7420*/  FMUL R15, R47.reuse, R15 ;  /* 0x0000000f2f0f7220 */ /* 0x040fe20000400000 */
[--C-:B------:R-:W-:Y:S02]  /*7430*/  HADD2.F32 R63, -RZ, R83.reuse.H0_H0 ;  /* 0x20000053ff3f7230 */ /* 0x100fe40000004100 */
[----:B------:R-:W-:Y:S01]  /*7440*/  FMUL R18, R47, R18 ;  /* 0x000000122f127220 */ /* 0x000fe20000400000 */
[----:B------:R-:W-:Y:S01]  /*7450*/  HADD2.F32 R66, -RZ, R83.H1_H1 ;  /* 0x30000053ff427230 */ /* 0x000fe20000004100 */
[----:B------:R-:W-:Y:S01]  /*7460*/  F2FP.SATFINITE.E4M3.F32.PACK_AB_MERGE_C R117, R9, R8, R117 ;  /* 0x000000080975723e */ /* 0x000fe20004807075 */
[C---:B------:R-:W-:Y:S01]  /*7470*/  FFMA R15, R49.reuse, R62, R15 ;  /* 0x0000003e310f7223 */ /* 0x040fe2000000000f */
[C---:B------:R-:W-:Y:S01]  /*7480*/  FFMA R16, R49.reuse, R61, R16 ;  /* 0x0000003d31107223 */ /* 0x040fe20000000010 */
[----:B------:R-:W-:Y:S01]  /*7490*/  FFMA R17, R49, R64, R17 ;  /* 0x0000004031117223 */ /* 0x000fe20000000011 */
[----:B------:R-:W-:Y:S01]  /*74a0*/  FMUL R19, R47, R19 ;  /* 0x000000132f137220 */ /* 0x000fe20000400000 */
        /* <DEDUP_REMOVED lines=15> */
[----:B------:R-:W-:Y:S01]  /*75a0*/  F2FP.F16.E4M3.UNPACK_B R87, R87.H1 ;  /* 0x00000057ff57723e */ /* 0x000fe200030006ff */
        /* <DEDUP_REMOVED lines=32> */
[----:B------:R-:W-:Y:S03]  /*77b0*/  IADD3 R79, PT, PT, R44, 0x1, RZ ;  /* 0x000000012c4f7810 */ /* 0x000fe60007ffe0ff */
        /* <DEDUP_REMOVED lines=9> */
[----:B------:R-:W-:Y:S02]  /*7850*/  UIADD3 UR8, UP0, UPT, UR52, 0x680, URZ ;  /* 0x0000068034087890 */ /* 0x000fe4000ff1e0ff */
[----:B------:R-:W-:Y:S02]  /*7860*/  UIADD3 UR5, UPT, UPT, UR41, 0x40, URZ ;  /* 0x0000004029057890 */ /* 0x000fe4000fffe0ff */
[----:B------:R-:W-:Y:S02]  /*7870*/  UIADD3 UR4, UPT, UPT, UR49, 0x3200, URZ ;  /* 0x0000320031047890 */ /* 0x000fe4000fffe0ff */
[----:B------:R-:W-:Y:S01]  /*7880*/  UIADD3.X UR9, UPT, UPT, URZ, UR53, URZ, UP0, !UPT ;  /* 0x00000035ff097290 */ /* 0x000fe200087fe4ff */
[----:B------:R-:W-:Y:S01]  /*7890*/  UMOV UR6, UR42 ;  /* 0x0000002a00067c82 */ /* 0x000fe20008000000 */
[----:B------:R-:W-:Y:S07]  /*78a0*/  UMOV UR7, UR36 ;  /* 0x0000002400077c82 */ /* 0x000fee0008000000 */
[----:B------:R2:W-:Y:S01]  /*78b0*/  UTMASTG.3D [UR4], [UR8] ;  /* 0x00000004080073b5 */ /* 0x0005e20008010000 */
[----:B------:R0:W-:Y:S01]  /*78c0*/  UTMACMDFLUSH ;  /* 0x00000000000079b7 */ /* 0x0001e20000000000 */
[----:B--2---:R-:W-:Y:S04]  /*78d0*/  DEPBAR.LE SB0, 0x1 ;  /* 0x000080400000791a */ /* 0x004fe80000000000 */
.L_x_117:
[----:B------:R-:W-:Y:S05]  /*78e0*/  BSYNC.RECONVERGENT B0 ;  /* 0x0000000000007941 */ /* 0x000fea0003800200 */
.L_x_116:
[----:B------:R-:W-:Y:S01]  /*78f0*/  BAR.SYNC.DEFER_BLOCKING 0x1, 0x80 ;  /* 0x0042000000007b1d */ /* 0x000fe20000010000 */
[----:B------:R-:W-:Y:S01]  /*7900*/  ISETP.NE.AND P2, PT, R111, RZ, PT ;  /* 0x000000ff6f00720c */ /* 0x000fe20003f45270 */
[----:B------:R-:W-:Y:S01]  /*7910*/  IMAD.IADD R20, R43, 0x1, R94 ;  /* 0x000000012b147824 */ /* 0x000fe200078e025e */
[----:B------:R-:W-:Y:S01]  /*7920*/  ISETP.NE.AND P0, PT, R112, 0x2, PT ;  /* 0x000000027000780c */ /* 0x000fe20003f05270 */
[----:B------:R-:W-:Y:S01]  /*7930*/  IMAD.IADD R21, R45, 0x1, R96 ;  /* 0x000000012d157824 */ /* 0x000fe200078e0260 */
[----:B------:R-:W-:Y:S02]  /*7940*/  ISETP.NE.AND P1, PT, R79, 0x4, PT ;  /* 0x000000044f00780c */ /* 0x000fe40003f25270 */
[----:B------:R-:W-:Y:S02]  /*7950*/  SEL R3, RZ, 0x1, P0 ;  /* 0x00000001ff037807 */ /* 0x000fe40000000000 */
[----:B------:R-:W-:Y:S02]  /*7960*/  SEL R0, RZ, 0x1, P1 ;  /* 0x00000001ff007807 */ /* 0x000fe40000800000 */
[----:B------:R-:W-:Y:S02]  /*7970*/  LOP3.LUT R106, R106, R3, RZ, 0x3c, !PT ;  /* 0x000000036a6a7212 */ /* 0x000fe400078e3cff */
[----:B------:R-:W-:Y:S02]  /*7980*/  LOP3.LUT R107, R107, R0, RZ, 0x3c, !PT ;  /* 0x000000006b6b7212 */ /* 0x000fe400078e3cff */
[----:B------:R-:W-:Y:S02]  /*7990*/  @P2 R2UR UR36, R103 ;  /* 0x00000000672422ca */ /* 0x000fe400000e0000 */
[----:B------:R-:W-:Y:S02]  /*79a0*/  SEL R112, R112, RZ, P0 ;  /* 0x000000ff70707207 */ /* 0x000fe40000000000 */
[----:B------:R-:W-:Y:S01]  /*79b0*/  SEL R44, R79, RZ, P1 ;  /* 0x000000ff4f2c7207 */ /* 0x000fe20000800000 */
[----:B------:R-:W-:Y:S10]  /*79c0*/  @P2 BRA `(.L_x_118) ;  /* 0xffffffd400f82947 */ /* 0x000ff4000383ffff */
[----:B------:R-:W-:Y:S05]  /*79d0*/  EXIT ;  /* 0x000000000000794d */ /* 0x000fea0003800000 */
.L_x_20:
[----:B--2---:R2:W1:Y:S02]  /*79e0*/  SYNCS.PHASECHK.TRANS64.TRYWAIT P0, [R3+URZ+0x1b0], R2 ;  /* 0x0001b002030075a7 */ /* 0x00446400080011ff */
[----:B-1----:R-:W-:Y:S05]  /*79f0*/  @!P0 NANOSLEEP.SYNCS 0x989680 ;  /* 0x009896800000895d */ /* 0x002fea0003900000 */
[----:B------:R-:W1:Y:S02]  /*7a00*/  @!P0 SYNCS.PHASECHK.TRANS64 P0, [R3+URZ+0x1b0], R2 ;  /* 0x0001b002030085a7 */ /* 0x000e6400080010ff */
[----:B-1----:R-:W-:Y:S05]  /*7a10*/  @!P0 BRA `(.L_x_20) ;  /* 0xfffffffc00f08947 */ /* 0x002fea000383ffff */
[----:B------:R-:W-:Y:S05]  /*7a20*/  BRA `(.L_x_119) ;  /* 0xffffff9c00547947 */ /* 0x000fea000383ffff */
.L_x_23:
[----:B-1----:R-:W-:-:S07]  /*7a30*/  MOV R2, UR33 ;  /* 0x0000002100027c02 */ /* 0x002fce0008000f00 */
.L_x_120:
[----:B-1----:R1:W2:Y:S02]  /*7a40*/  SYNCS.PHASECHK.TRANS64.TRYWAIT P0, [R2+URZ+0x88], R5 ;  /* 0x00008805020075a7 */ /* 0x0022a400080011ff */
[----:B--2---:R-:W-:Y:S05]  /*7a50*/  @!P0 NANOSLEEP.SYNCS 0x989680 ;  /* 0x009896800000895d */ /* 0x004fea0003900000 */
[----:B------:R-:W2:Y:S02]  /*7a60*/  @!P0 SYNCS.PHASECHK.TRANS64 P0, [R2+URZ+0x88], R5 ;  /* 0x00008805020085a7 */ /* 0x000ea400080010ff */
[----:B--2---:R-:W-:Y:S05]  /*7a70*/  @!P0 BRA `(.L_x_120) ;  /* 0xfffffffc00f08947 */ /* 0x004fea000383ffff */
[----:B------:R-:W-:Y:S05]  /*7a80*/  BRA `(.L_x_22) ;  /* 0xffffff9c00a47947 */ /* 0x000fea000383ffff */
.L_x_29:
[----:B-1----:R-:W-:-:S07]  /*7a90*/  MOV R2, UR17 ;  /* 0x0000001100027c02 */ /* 0x002fce0008000f00 */
.L_x_121:
[----:B-1----:R1:W2:Y:S02]  /*7aa0*/  SYNCS.PHASECHK.TRANS64.TRYWAIT P0, [R2+URZ+0x88], R5 ;  /* 0x00008805020075a7 */ /* 0x0022a400080011ff */
[----:B--2---:R-:W-:Y:S05]  /*7ab0*/  @!P0 NANOSLEEP.SYNCS 0x989680 ;  /* 0x009896800000895d */ /* 0x004fea0003900000 */
[----:B------:R-:W2:Y:S02]  /*7ac0*/  @!P0 SYNCS.PHASECHK.TRANS64 P0, [R2+URZ+0x88], R5 ;  /* 0x00008805020085a7 */ /* 0x000ea400080010ff */
[----:B--2---:R-:W-:Y:S05]  /*7ad0*/  @!P0 BRA `(.L_x_121) ;  /* 0xfffffffc00f08947 */ /* 0x004fea000383ffff */
[----:B------:R-:W-:Y:S05]  /*7ae0*/  BRA `(.L_x_28) ;  /* 0xffffffa0004c7947 */ /* 0x000fea000383ffff */
.L_x_33:
[----:B-1----:R1:W2:Y:S02]  /*7af0*/  SYNCS.PHASECHK.TRANS64.TRYWAIT P0, [R2+URZ+0x140], R3 ;  /* 0x00014003020075a7 */ /* 0x0022a400080011ff */
[----:B--2---:R-:W-:Y:S05]  /*7b00*/  @!P0 NANOSLEEP.SYNCS 0x989680 ;  /* 0x009896800000895d */ /* 0x004fea0003900000 */
[----:B------:R-:W2:Y:S02]  /*7b10*/  @!P0 SYNCS.PHASECHK.TRANS64 P0, [R2+URZ+0x140], R3 ;  /* 0x00014003020085a7 */ /* 0x000ea400080010ff */
[----:B--2---:R-:W-:Y:S05]  /*7b20*/  @!P0 BRA `(.L_x_33) ;  /* 0xfffffffc00f08947 */ /* 0x004fea000383ffff */
[----:B------:R-:W-:Y:S05]  /*7b30*/  BRA `(.L_x_122) ;  /* 0xffffffa000dc7947 */ /* 0x000fea000383ffff */
.L_x_37:
[----:B----4-:R-:W-:-:S07]  /*7b40*/  MOV R0, UR5 ;  /* 0x0000000500007c02 */ /* 0x010fce0008000f00 */
.L_x_123:
[----:B-1----:R1:W2:Y:S02]  /*7b50*/  SYNCS.PHASECHK.TRANS64.TRYWAIT P0, [R0+URZ], R3 ;  /* 0x00000003000075a7 */ /* 0x0022a400080011ff */
[----:B--2---:R-:W-:Y:S05]  /*7b60*/  @!P0 NANOSLEEP.SYNCS 0x989680 ;  /* 0x009896800000895d */ /* 0x004fea0003900000 */
[----:B------:R-:W2:Y:S02]  /*7b70*/  @!P0 SYNCS.PHASECHK.TRANS64 P0, [R0+URZ], R3 ;  /* 0x00000003000085a7 */ /* 0x000ea400080010ff */
[----:B--2---:R-:W-:Y:S05]  /*7b80*/  @!P0 BRA `(.L_x_123) ;  /* 0xfffffffc00f08947 */ /* 0x004fea000383ffff */
[----:B------:R-:W-:Y:S05]  /*7b90*/  BRA `(.L_x_124) ;  /* 0xffffffa8004c7947 */ /* 0x000fea000383ffff */
.L_x_38:
[----:B----4-:R-:W-:-:S07]  /*7ba0*/  MOV R0, UR5 ;  /* 0x0000000500007c02 */ /* 0x010fce0008000f00 */
.L_x_125:
[----:B-1----:R1:W2:Y:S02]  /*7bb0*/  SYNCS.PHASECHK.TRANS64.TRYWAIT P0, [R0+URZ], R3 ;  /* 0x00000003000075a7 */ /* 0x0022a400080011ff */
[----:B--2---:R-:W-:Y:S05]  /*7bc0*/  @!P0 NANOSLEEP.SYNCS 0x989680 ;  /* 0x009896800000895d */ /* 0x004fea0003900000 */
[----:B------:R-:W2:Y:S02]  /*7bd0*/  @!P0 SYNCS.PHASECHK.TRANS64 P0, [R0+URZ], R3 ;  /* 0x00000003000085a7 */ /* 0x000ea400080010ff */
[----:B--2---:R-:W-:Y:S05]  /*7be0*/  @!P0 BRA `(.L_x_125) ;  /* 0xfffffffc00f08947 */ /* 0x004fea000383ffff */
[----:B------:R-:W-:Y:S05]  /*7bf0*/  BRA `(.L_x_126) ;  /* 0xffffffa800587947 */ /* 0x000fea000383ffff */
.L_x_39:
[----:B----4-:R-:W-:-:S07]  /*7c00*/  MOV R0, UR5 ;  /* 0x0000000500007c02 */ /* 0x010fce0008000f00 */
.L_x_127:
[----:B-1----:R1:W2:Y:S02]  /*7c10*/  SYNCS.PHASECHK.TRANS64.TRYWAIT P0, [R0+URZ], R3 ;  /* 0x00000003000075a7 */ /* 0x0022a400080011ff */
[----:B--2---:R-:W-:Y:S05]  /*7c20*/  @!P0 NANOSLEEP.SYNCS 0x989680 ;  /* 0x009896800000895d */ /* 0x004fea0003900000 */
[----:B------:R-:W2:Y:S02]  /*7c30*/  @!P0 SYNCS.PHASECHK.TRANS64 P0, [R0+URZ], R3 ;  /* 0x00000003000085a7 */ /* 0x000ea400080010ff */
[----:B--2---:R-:W-:Y:S05]  /*7c40*/  @!P0 BRA `(.L_x_127) ;  /* 0xfffffffc00f08947 */ /* 0x004fea000383ffff */
[----:B------:R-:W-:Y:S05]  /*7c50*/  BRA `(.L_x_128) ;  /* 0xffffffa800647947 */ /* 0x000fea000383ffff */
.L_x_40:
[----:B----4-:R-:W-:-:S07]  /*7c60*/  MOV R0, UR5 ;  /* 0x0000000500007c02 */ /* 0x010fce0008000f00 */
.L_x_129:
[----:B-1----:R1:W2:Y:S02]  /*7c70*/  SYNCS.PHASECHK.TRANS64.TRYWAIT P0, [R0+URZ], R3 ;  /* 0x00000003000075a7 */ /* 0x0022a400080011ff */
[----:B--2---:R-:W-:Y:S05]  /*7c80*/  @!P0 NANOSLEEP.SYNCS 0x989680 ;  /* 0x009896800000895d */ /* 0x004fea0003900000 */
[----:B------:R-:W2:Y:S02]  /*7c90*/  @!P0 SYNCS.PHASECHK.TRANS64 P0, [R0+URZ], R3 ;  /* 0x00000003000085a7 */ /* 0x000ea400080010ff */
[----:B--2---:R-:W-:Y:S05]  /*7ca0*/  @!P0 BRA `(.L_x_129) ;  /* 0xfffffffc00f08947 */ /* 0x004fea000383ffff */
[----:B------:R-:W-:Y:S05]  /*7cb0*/  BRA `(.L_x_130) ;  /* 0xffffffa800707947 */ /* 0x000fea000383ffff */
.L_x_41:
[----:B----4-:R-:W-:-:S07]  /*7cc0*/  MOV R0, UR5 ;  /* 0x0000000500007c02 */ /* 0x010fce0008000f00 */
.L_x_131:
[----:B-1----:R1:W2:Y:S02]  /*7cd0*/  SYNCS.PHASECHK.TRANS64.TRYWAIT P0, [R0+URZ], R3 ;  /* 0x00000003000075a7 */ /* 0x0022a400080011ff */
[----:B--2---:R-:W-:Y:S05]  /*7ce0*/  @!P0 NANOSLEEP.SYNCS 0x989680 ;  /* 0x009896800000895d */ /* 0x004fea0003900000 */
[----:B------:R-:W2:Y:S02]  /*7cf0*/  @!P0 SYNCS.PHASECHK.TRANS64 P0, [R0+URZ], R3 ;  /* 0x00000003000085a7 */ /* 0x000ea400080010ff */
[----:B--2---:R-:W-:Y:S05]  /*7d00*/  @!P0 BRA `(.L_x_131) ;  /* 0xfffffffc00f08947 */ /* 0x004fea000383ffff */
[----:B------:R-:W-:Y:S05]  /*7d10*/  BRA `(.L_x_132) ;  /* 0xffffffa8007c7947 */ /* 0x000fea000383ffff */
.L_x_42:
[----:B----4-:R-:W-:-:S07]  /*7d20*/  MOV R0, UR5 ;  /* 0x0000000500007c02 */ /* 0x010fce0008000f00 */
.L_x_133:
[----:B-1----:R1:W2:Y:S02]  /*7d30*/  SYNCS.PHASECHK.TRANS64.TRYWAIT P0, [R0+URZ], R3 ;  /* 0x00000003000075a7 */ /* 0x0022a400080011ff */
[----:B--2---:R-:W-:Y:S05]  /*7d40*/  @!P0 NANOSLEEP.SYNCS 0x989680 ;  /* 0x009896800000895d */ /* 0x004fea0003900000 */
[----:B------:R-:W2:Y:S02]  /*7d50*/  @!P0 SYNCS.PHASECHK.TRANS64 P0, [R0+URZ], R3 ;  /* 0x00000003000085a7 */ /* 0x000ea400080010ff */
[----:B--2---:R-:W-:Y:S05]  /*7d60*/  @!P0 BRA `(.L_x_133) ;  /* 0xfffffffc00f08947 */ /* 0x004fea000383ffff */
[----:B------:R-:W-:Y:S05]  /*7d70*/  BRA `(.L_x_134) ;  /* 0xffffffa800887947 */ /* 0x000fea000383ffff */
.L_x_43:
[----:B----4-:R-:W-:-:S07]  /*7d80*/  MOV R0, UR5 ;  /* 0x0000000500007c02 */ /* 0x010fce0008000f00 */
.L_x_135:
[----:B-1----:R1:W2:Y:S02]  /*7d90*/  SYNCS.PHASECHK.TRANS64.TRYWAIT P0, [R0+URZ], R3 ;  /* 0x00000003000075a7 */ /* 0x0022a400080011ff */
[----:B--2---:R-:W-:Y:S05]  /*7da0*/  @!P0 NANOSLEEP.SYNCS 0x989680 ;  /* 0x009896800000895d */ /* 0x004fea0003900000 */
[----:B------:R-:W2:Y:S02]  /*7db0*/  @!P0 SYNCS.PHASECHK.TRANS64 P0, [R0+URZ], R3 ;  /* 0x00000003000085a7 */ /* 0x000ea400080010ff */
[----:B--2---:R-:W-:Y:S05]  /*7dc0*/  @!P0 BRA `(.L_x_135) ;  /* 0xfffffffc00f08947 */ /* 0x004fea000383ffff */
[----:B------:R-:W-:Y:S05]  /*7dd0*/  BRA `(.L_x_136) ;  /* 0xffffffa800947947 */ /* 0x000fea000383ffff */
.L_x_44:
[----:B----4-:R-:W-:-:S07]  /*7de0*/  MOV R0, UR5 ;  /* 0x0000000500007c02 */ /* 0x010fce0008000f00 */
.L_x_137:
[----:B-1----:R1:W2:Y:S02]  /*7df0*/  SYNCS.PHASECHK.TRANS64.TRYWAIT P0, [R0+URZ], R3 ;  /* 0x00000003000075a7 */ /* 0x0022a400080011ff */
[----:B--2---:R-:W-:Y:S05]  /*7e00*/  @!P0 NANOSLEEP.SYNCS 0x989680 ;  /* 0x009896800000895d */ /* 0x004fea0003900000 */
[----:B------:R-:W2:Y:S02]  /*7e10*/  @!P0 SYNCS.PHASECHK.TRANS64 P0, [R0+URZ], R3 ;  /* 0x00000003000085a7 */ /* 0x000ea400080010ff */
[----:B--2---:R-:W-:Y:S05]  /*7e20*/  @!P0 BRA `(.L_x_137) ;  /* 0xfffffffc00f08947 */ /* 0x004fea000383ffff */
[----:B------:R-:W-:Y:S05]  /*7e30*/  BRA `(.L_x_138) ;  /* 0xffffffa800a07947 */ /* 0x000fea000383ffff */
.L_x_45:
[----:B----4-:R-:W-:-:S07]  /*7e40*/  MOV R0, UR5 ;  /* 0x0000000500007c02 */ /* 0x010fce0008000f00 */
.L_x_139:
[----:B-1----:R1:W2:Y:S02]  /*7e50*/  SYNCS.PHASECHK.TRANS64.TRYWAIT P0, [R0+URZ], R3 ;  /* 0x00000003000075a7 */ /* 0x0022a400080011ff */
[----:B--2---:R-:W-:Y:S05]  /*7e60*/  @!P0 NANOSLEEP.SYNCS 0x989680 ;  /* 0x009896800000895d */ /* 0x004fea0003900000 */
[----:B------:R-:W2:Y:S02]  /*7e70*/  @!P0 SYNCS.PHASECHK.TRANS64 P0, [R0+URZ], R3 ;  /* 0x00000003000085a7 */ /* 0x000ea400080010ff */
[----:B--2---:R-:W-:Y:S05]  /*7e80*/  @!P0 BRA `(.L_x_139) ;  /* 0xfffffffc00f08947 */ /* 0x004fea000383ffff */
[----:B------:R-:W-:Y:S05]  /*7e90*/  BRA `(.L_x_140) ;  /* 0xffffffa800ac7947 */ /* 0x000fea000383ffff */
.L_x_46:
[----:B----4-:R-:W-:-:S07]  /*7ea0*/  MOV R0, UR5 ;  /* 0x0000000500007c02 */ /* 0x010fce0008000f00 */
.L_x_141:
[----:B-1----:R1:W2:Y:S02]  /*7eb0*/  SYNCS.PHASECHK.TRANS64.TRYWAIT P0, [R0+URZ], R3 ;  /* 0x00000003000075a7 */ /* 0x0022a400080011ff */
[----:B--2---:R-:W-:Y:S05]  /*7ec0*/  @!P0 NANOSLEEP.SYNCS 0x989680 ;  /* 0x009896800000895d */ /* 0x004fea0003900000 */
[----:B------:R-:W2:Y:S02]  /*7ed0*/  @!P0 SYNCS.PHASECHK.TRANS64 P0, [R0+URZ], R3 ;  /* 0x00000003000085a7 */ /* 0x000ea400080010ff */
[----:B--2---:R-:W-:Y:S05]  /*7ee0*/  @!P0 BRA `(.L_x_141) ;  /* 0xfffffffc00f08947 */ /* 0x004fea000383ffff */
[----:B------:R-:W-:Y:S05]  /*7ef0*/  BRA `(.L_x_142) ;  /* 0xffffffa800b87947 */ /* 0x000fea000383ffff */
.L_x_47:
[----:B----4-:R-:W-:-:S07]  /*7f00*/  MOV R0, UR5 ;  /* 0x0000000500007c02 */ /* 0x010fce0008000f00 */
.L_x_143:
[----:B-1----:R1:W2:Y:S02]  /*7f10*/  SYNCS.PHASECHK.TRANS64.TRYWAIT P0, [R0+URZ], R3 ;  /* 0x00000003000075a7 */ /* 0x0022a400080011ff */
[----:B--2---:R-:W-:Y:S05]  /*7f20*/  @!P0 NANOSLEEP.SYNCS 0x989680 ;  /* 0x009896800000895d */ /* 0x004fea0003900000 */
[----:B------:R-:W2:Y:S02]  /*7f30*/  @!P0 SYNCS.PHASECHK.TRANS64 P0, [R0+URZ], R3 ;  /* 0x00000003000085a7 */ /* 0x000ea400080010ff */
[----:B--2---:R-:W-:Y:S05]  /*7f40*/  @!P0 BRA `(.L_x_143) ;  /* 0xfffffffc00f08947 */ /* 0x004fea000383ffff */
[----:B------:R-:W-:Y:S05]  /*7f50*/  BRA `(.L_x_144) ;  /* 0xffffffa800c47947 */ /* 0x000fea000383ffff */
.L_x_48:
[----:B----4-:R-:W-:-:S07]  /*7f60*/  MOV R0, UR5 ;  /* 0x0000000500007c02 */ /* 0x010fce0008000f00 */
.L_x_145:
[----:B-1----:R1:W2:Y:S02]  /*7f70*/  SYNCS.PHASECHK.TRANS64.TRYWAIT P0, [R0+URZ], R3 ;  /* 0x00000003000075a7 */ /* 0x0022a400080011ff */
[----:B--2---:R-:W-:Y:S05]  /*7f80*/  @!P0 NANOSLEEP.SYNCS 0x989680 ;  /* 0x009896800000895d */ /* 0x004fea0003900000 */
[----:B------:R-:W2:Y:S02]  /*7f90*/  @!P0 SYNCS.PHASECHK.TRANS64 P0, [R0+URZ], R3 ;  /* 0x00000003000085a7 */ /* 0x000ea400080010ff */
[----:B--2---:R-:W-:Y:S05]  /*7fa0*/  @!P0 BRA `(.L_x_145) ;  /* 0xfffffffc00f08947 */ /* 0x004fea000383ffff */
[----:B------:R-:W-:Y:S05]  /*7fb0*/  BRA `(.L_x_146) ;  /* 0xffffffa800d07947 */ /* 0x000fea000383ffff */
.L_x_49:
[----:B----4-:R-:W-:-:S07]  /*7fc0*/  MOV R0, UR5 ;  /* 0x0000000500007c02 */ /* 0x010fce0008000f00 */
.L_x_147:
[----:B-1----:R1:W2:Y:S02]  /*7fd0*/  SYNCS.PHASECHK.TRANS64.TRYWAIT P0, [R0+URZ], R3 ;  /* 0x00000003000075a7 */ /* 0x0022a400080011ff */
[----:B--2---:R-:W-:Y:S05]  /*7fe0*/  @!P0 NANOSLEEP.SYNCS 0x989680 ;  /* 0x009896800000895d */ /* 0x004fea0003900000 */
[----:B------:R-:W2:Y:S02]  /*7ff0*/  @!P0 SYNCS.PHASECHK.TRANS64 P0, [R0+URZ], R3 ;  /* 0x00000003000085a7 */ /* 0x000ea400080010ff */
[----:B--2---:R-:W-:Y:S05]  /*8000*/  @!P0 BRA `(.L_x_147) ;  /* 0xfffffffc00f08947 */ /* 0x004fea000383ffff */
[----:B------:R-:W-:Y:S05]  /*8010*/  BRA `(.L_x_148) ;  /* 0xffffffa800dc7947 */ /* 0x000fea000383ffff */
.L_x_50:
[----:B----4-:R-:W-:-:S07]  /*8020*/  MOV R0, UR5 ;  /* 0x0000000500007c02 */ /* 0x010fce0008000f00 */
.L_x_149:
[----:B-1----:R1:W2:Y:S02]  /*8030*/  SYNCS.PHASECHK.TRANS64.TRYWAIT P0, [R0+URZ], R3 ;  /* 0x00000003000075a7 */ /* 0x0022a400080011ff */
[----:B--2---:R-:W-:Y:S05]  /*8040*/  @!P0 NANOSLEEP.SYNCS 0x989680 ;  /* 0x009896800000895d */ /* 0x004fea0003900000 */
[----:B------:R-:W2:Y:S02]  /*8050*/  @!P0 SYNCS.PHASECHK.TRANS64 P0, [R0+URZ], R3 ;  /* 0x00000003000085a7 */ /* 0x000ea400080010ff */
[----:B--2---:R-:W-:Y:S05]  /*8060*/  @!P0 BRA `(.L_x_149) ;  /* 0xfffffffc00f08947 */ /* 0x004fea000383ffff */
[----:B------:R-:W-:Y:S05]  /*8070*/  BRA `(.L_x_150) ;  /* 0xffffffa800e87947 */ /* 0x000fea000383ffff */
.L_x_51:
[----:B----4-:R-:W-:-:S07]  /*8080*/  MOV R0, UR5 ;  /* 0x0000000500007c02 */ /* 0x010fce0008000f00 */
.L_x_151:
[----:B-1----:R1:W2:Y:S02]  /*8090*/  SYNCS.PHASECHK.TRANS64.TRYWAIT P0, [R0+URZ], R3 ;  /* 0x00000003000075a7 */ /* 0x0022a400080011ff */
[----:B--2---:R-:W-:Y:S05]  /*80a0*/  @!P0 NANOSLEEP.SYNCS 0x989680 ;  /* 0x009896800000895d */ /* 0x004fea0003900000 */
[----:B------:R-:W2:Y:S02]  /*80b0*/  @!P0 SYNCS.PHASECHK.TRANS64 P0, [R0+URZ], R3 ;  /* 0x00000003000085a7 */ /* 0x000ea400080010ff */
[----:B--2---:R-:W-:Y:S05]  /*80c0*/  @!P0 BRA `(.L_x_151) ;  /* 0xfffffffc00f08947 */ /* 0x004fea000383ffff */
[----:B------:R-:W-:Y:S05]  /*80d0*/  BRA `(.L_x_152) ;  /* 0xffffffa800f47947 */ /* 0x000fea000383ffff */
.L_x_52:
[----:B----4-:R-:W-:-:S07]  /*80e0*/  MOV R0, UR5 ;  /* 0x0000000500007c02 */ /* 0x010fce0008000f00 */
.L_x_153:
[----:B-1----:R1:W2:Y:S02]  /*80f0*/  SYNCS.PHASECHK.TRANS64.TRYWAIT P0, [R0+URZ], R3 ;  /* 0x00000003000075a7 */ /* 0x0022a400080011ff */
[----:B--2---:R-:W-:Y:S05]  /*8100*/  @!P0 NANOSLEEP.SYNCS 0x989680 ;  /* 0x009896800000895d */ /* 0x004fea0003900000 */
[----:B------:R-:W2:Y:S02]  /*8110*/  @!P0 SYNCS.PHASECHK.TRANS64 P0, [R0+URZ], R3 ;  /* 0x00000003000085a7 */ /* 0x000ea400080010ff */
[----:B--2---:R-:W-:Y:S05]  /*8120*/  @!P0 BRA `(.L_x_153) ;  /* 0xfffffffc00f08947 */ /* 0x004fea000383ffff */
[----:B------:R-:W-:Y:S05]  /*8130*/  BRA `(.L_x_154) ;  /* 0xffffffac00007947 */ /* 0x000fea000383ffff */
.L_x_55:
[----:B-1----:R1:W2:Y:S02]  /*8140*/  SYNCS.PHASECHK.TRANS64.TRYWAIT P0, [R0+URZ+0x1a0], R5 ;  /* 0x0001a005000075a7 */ /* 0x0022a400080011ff */
[----:B--2---:R-:W-:Y:S05]  /*8150*/  @!P0 NANOSLEEP.SYNCS 0x989680 ;  /* 0x009896800000895d */ /* 0x004fea0003900000 */
[----:B------:R-:W2:Y:S02]  /*8160*/  @!P0 SYNCS.PHASECHK.TRANS64 P0, [R0+URZ+0x1a0], R5 ;  /* 0x0001a005000085a7 */ /* 0x000ea400080010ff */
[----:B--2---:R-:W-:Y:S05]  /*8170*/  @!P0 BRA `(.L_x_55) ;  /* 0xfffffffc00f08947 */ /* 0x004fea000383ffff */
[----:B------:R-:W-:Y:S05]  /*8180*/  BRA `(.L_x_155) ;  /* 0xffffffac005c7947 */ /* 0x000fea000383ffff */
.L_x_56:
[----:B------:R-:W-:-:S07]  /*8190*/  MOV R0, UR5 ;  /* 0x0000000500007c02 */ /* 0x000fce0008000f00 */
.L_x_156:
[----:B-1----:R1:W2:Y:S02]  /*81a0*/  SYNCS.PHASECHK.TRANS64.TRYWAIT P0, [R0+URZ+0x150], R5 ;  /* 0x00015005000075a7 */ /* 0x0022a400080011ff */
[----:B--2---:R-:W-:Y:S05]  /*81b0*/  @!P0 NANOSLEEP.SYNCS 0x989680 ;  /* 0x009896800000895d */ /* 0x004fea0003900000 */
[----:B------:R-:W2:Y:S02]  /*81c0*/  @!P0 SYNCS.PHASECHK.TRANS64 P0, [R0+URZ+0x150], R5 ;  /* 0x00015005000085a7 */ /* 0x000ea400080010ff */
[----:B--2---:R-:W-:Y:S05]  /*81d0*/  @!P0 BRA `(.L_x_156) ;  /* 0xfffffffc00f08947 */ /* 0x004fea000383ffff */
[----:B------:R-:W-:Y:S05]  /*81e0*/  BRA `(.L_x_157) ;  /* 0xffffffac006c7947 */ /* 0x000fea000383ffff */
.L_x_57:
[----:B-1----:R1:W2:Y:S02]  /*81f0*/  SYNCS.PHASECHK.TRANS64.TRYWAIT P1, [R0+URZ+0x140], R5 ;  /* 0x00014005000075a7 */ /* 0x0022a400080211ff */
[----:B--2---:R-:W-:Y:S05]  /*8200*/  @!P1 NANOSLEEP.SYNCS 0x989680 ;  /* 0x009896800000995d */ /* 0x004fea0003900000 */
[----:B------:R-:W2:Y:S02]  /*8210*/  @!P1 SYNCS.PHASECHK.TRANS64 P1, [R0+URZ+0x140], R5 ;  /* 0x00014005000095a7 */ /* 0x000ea400080210ff */
[----:B--2---:R-:W-:Y:S05]  /*8220*/  @!P1 BRA `(.L_x_57) ;  /* 0xfffffffc00f09947 */ /* 0x004fea000383ffff */
[----:B------:R-:W-:Y:S05]  /*8230*/  BRA `(.L_x_158) ;  /* 0xffffffac009c7947 */ /* 0x000fea000383ffff */
.L_x_60:
[----:B------:R-:W-:-:S07]  /*8240*/  MOV R0, UR5 ;  /* 0x0000000500007c02 */ /* 0x000fce0008000f00 */
.L_x_159:
[----:B-1----:R1:W2:Y:S02]  /*8250*/  SYNCS.PHASECHK.TRANS64.TRYWAIT P0, [R0+URZ+0x150], R3 ;  /* 0x00015003000075a7 */ /* 0x0022a400080011ff */
[----:B--2---:R-:W-:Y:S05]  /*8260*/  @!P0 NANOSLEEP.SYNCS 0x989680 ;  /* 0x009896800000895d */ /* 0x004fea0003900000 */
[----:B------:R-:W2:Y:S02]  /*8270*/  @!P0 SYNCS.PHASECHK.TRANS64 P0, [R0+URZ+0x150], R3 ;  /* 0x00015003000085a7 */ /* 0x000ea400080010ff */
[----:B--2---:R-:W-:Y:S05]  /*8280*/  @!P0 BRA `(.L_x_159) ;  /* 0xfffffffc00f08947 */ /* 0x004fea000383ffff */
[----:B------:R-:W-:Y:S05]  /*8290*/  BRA `(.L_x_59) ;  /* 0xffffffac00f07947 */ /* 0x000fea000383ffff */
.L_x_67:
[----:B-1----:R1:W2:Y:S02]  /*82a0*/  SYNCS.PHASECHK.TRANS64.TRYWAIT P1, [R0+URZ+0x140], R5 ;  /* 0x00014005000075a7 */ /* 0x0022a400080211ff */
[----:B--2---:R-:W-:Y:S05]  /*82b0*/  @!P1 NANOSLEEP.SYNCS 0x989680 ;  /* 0x009896800000995d */ /* 0x004fea0003900000 */
[----:B------:R-:W2:Y:S02]  /*82c0*/  @!P1 SYNCS.PHASECHK.TRANS64 P1, [R0+URZ+0x140], R5 ;  /* 0x00014005000095a7 */ /* 0x000ea400080210ff */
[----:B--2---:R-:W-:Y:S05]  /*82d0*/  @!P1 BRA `(.L_x_67) ;  /* 0xfffffffc00f09947 */ /* 0x004fea000383ffff */
[----:B------:R-:W-:Y:S05]  /*82e0*/  BRA `(.L_x_160) ;  /* 0xffffffb400507947 */ /* 0x000fea000383ffff */
.L_x_68:
[----:B------:R-:W-:-:S07]  /*82f0*/  MOV R3, UR8 ;  /* 0x0000000800037c02 */ /* 0x000fce0008000f00 */
.L_x_161:
[----:B-1----:R1:W2:Y:S02]  /*8300*/  SYNCS.PHASECHK.TRANS64.TRYWAIT P0, [R3+URZ+0x180], R0 ;  /* 0x00018000030075a7 */ /* 0x0022a400080011ff */
[----:B--2---:R-:W-:Y:S05]  /*8310*/  @!P0 NANOSLEEP.SYNCS 0x989680 ;  /* 0x009896800000895d */ /* 0x004fea0003900000 */
[----:B------:R-:W2:Y:S02]  /*8320*/  @!P0 SYNCS.PHASECHK.TRANS64 P0, [R3+URZ+0x180], R0 ;  /* 0x00018000030085a7 */ /* 0x000ea400080010ff */
[----:B--2---:R-:W-:Y:S05]  /*8330*/  @!P0 BRA `(.L_x_161) ;  /* 0xfffffffc00f08947 */ /* 0x004fea000383ffff */
[----:B------:R-:W-:Y:S05]  /*8340*/  BRA `(.L_x_162) ;  /* 0xffffffb400a07947 */ /* 0x000fea000383ffff */
.L_x_71:
[----:B------:R-:W-:Y:S07]  /*8350*/  MOV R0, UR7 ;  /* 0x0000000700007c02 */ /* 0x000fee0008000f00 */
.L_x_163:
[----:B-1----:R1:W2:Y:S02]  /*8360*/  SYNCS.PHASECHK.TRANS64.TRYWAIT P0, [R0+URZ], R3 ;  /* 0x00000003000075a7 */ /* 0x0022a400080011ff */
[----:B--2---:R-:W-:Y:S05]  /*8370*/  @!P0 NANOSLEEP.SYNCS 0x989680 ;  /* 0x009896800000895d */ /* 0x004fea0003900000 */
[----:B------:R-:W2:Y:S02]  /*8380*/  @!P0 SYNCS.PHASECHK.TRANS64 P0, [R0+URZ], R3 ;  /* 0x00000003000085a7 */ /* 0x000ea400080010ff */
[----:B--2---:R-:W-:Y:S05]  /*8390*/  @!P0 BRA `(.L_x_163) ;  /* 0xfffffffc00f08947 */ /* 0x004fea000383ffff */
[----:B------:R-:W-:Y:S05]  /*83a0*/  BRA `(.L_x_70) ;  /* 0xffffffb400bc7947 */ /* 0x000fea000383ffff */
.L_x_74:
[----:B------:R-:W-:-:S07]  /*83b0*/  MOV R0, UR5 ;  /* 0x0000000500007c02 */ /* 0x000fce0008000f00 */
.L_x_164:
[----:B--2---:R2:W3:Y:S02]  /*83c0*/  SYNCS.PHASECHK.TRANS64.TRYWAIT P0, [R0+URZ], R3 ;  /* 0x00000003000075a7 */ /* 0x0044e400080011ff */
[----:B---3--:R-:W-:Y:S05]  /*83d0*/  @!P0 NANOSLEEP.SYNCS 0x989680 ;  /* 0x009896800000895d */ /* 0x008fea0003900000 */
[----:B------:R-:W3:Y:S02]  /*83e0*/  @!P0 SYNCS.PHASECHK.TRANS64 P0, [R0+URZ], R3 ;  /* 0x00000003000085a7 */ /* 0x000ee400080010ff */
[----:B---3--:R-:W-:Y:S05]  /*83f0*/  @!P0 BRA `(.L_x_164) ;  /* 0xfffffffc00f08947 */ /* 0x008fea000383ffff */
[----:B------:R-:W-:Y:S05]  /*8400*/  BRA `(.L_x_165) ;  /* 0xffffffb800707947 */ /* 0x000fea000383ffff */
.L_x_75:
[----:B------:R-:W-:-:S07]  /*8410*/  MOV R0, UR5 ;  /* 0x0000000500007c02 */ /* 0x000fce0008000f00 */
.L_x_166:
[----:B-1----:R1:W2:Y:S02]  /*8420*/  SYNCS.PHASECHK.TRANS64.TRYWAIT P0, [R0+URZ], R3 ;  /* 0x00000003000075a7 */ /* 0x0022a400080011ff */
[----:B--2---:R-:W-:Y:S05]  /*8430*/  @!P0 NANOSLEEP.SYNCS 0x989680 ;  /* 0x009896800000895d */ /* 0x004fea0003900000 */
[----:B------:R-:W2:Y:S02]  /*8440*/  @!P0 SYNCS.PHASECHK.TRANS64 P0, [R0+URZ], R3 ;  /* 0x00000003000085a7 */ /* 0x000ea400080010ff */
[----:B--2---:R-:W-:Y:S05]  /*8450*/  @!P0 BRA `(.L_x_166) ;  /* 0xfffffffc00f08947 */ /* 0x004fea000383ffff */
[----:B------:R-:W-:Y:S05]  /*8460*/  BRA `(.L_x_167) ;  /* 0xffffffb8007c7947 */ /* 0x000fea000383ffff */
.L_x_76:
[----:B------:R-:W-:-:S07]  /*8470*/  MOV R0, UR5 ;  /* 0x0000000500007c02 */ /* 0x000fce0008000f00 */
.L_x_168:
[----:B-1----:R1:W2:Y:S02]  /*8480*/  SYNCS.PHASECHK.TRANS64.TRYWAIT P0, [R0+URZ], R3 ;  /* 0x00000003000075a7 */ /* 0x0022a400080011ff */
[----:B--2---:R-:W-:Y:S05]  /*8490*/  @!P0 NANOSLEEP.SYNCS 0x989680 ;  /* 0x009896800000895d */ /* 0x004fea0003900000 */
[----:B------:R-:W2:Y:S02]  /*84a0*/  @!P0 SYNCS.PHASECHK.TRANS64 P0, [R0+URZ], R3 ;  /* 0x00000003000085a7 */ /* 0x000ea400080010ff */
[----:B--2---:R-:W-:Y:S05]  /*84b0*/  @!P0 BRA `(.L_x_168) ;  /* 0xfffffffc00f08947 */ /* 0x004fea000383ffff */
[----:B------:R-:W-:Y:S05]  /*84c0*/  BRA `(.L_x_169) ;  /* 0xffffffb800887947 */ /* 0x000fea000383ffff */
.L_x_77:
[----:B------:R-:W-:-:S07]  /*84d0*/  MOV R0, UR7 ;  /* 0x0000000700007c02 */ /* 0x000fce0008000f00 */
.L_x_170:
[----:B-1----:R1:W2:Y:S02]  /*84e0*/  SYNCS.PHASECHK.TRANS64.TRYWAIT P0, [R0+URZ], R3 ;  /* 0x00000003000075a7 */ /* 0x0022a400080011ff */
[----:B--2---:R-:W-:Y:S05]  /*84f0*/  @!P0 NANOSLEEP.SYNCS 0x989680 ;  /* 0x009896800000895d */ /* 0x004fea0003900000 */
[----:B------:R-:W2:Y:S02]  /*8500*/  @!P0 SYNCS.PHASECHK.TRANS64 P0, [R0+URZ], R3 ;  /* 0x00000003000085a7 */ /* 0x000ea400080010ff */
[----:B--2---:R-:W-:Y:S05]  /*8510*/  @!P0 BRA `(.L_x_170) ;  /* 0xfffffffc00f08947 */ /* 0x004fea000383ffff */
[----:B------:R-:W-:Y:S05]  /*8520*/  BRA `(.L_x_171) ;  /* 0xffffffb800947947 */ /* 0x000fea000383ffff */
.L_x_82:
[----:B--2---:R2:W3:Y:S02]  /*8530*/  SYNCS.PHASECHK.TRANS64.TRYWAIT P0, [R0+URZ+0x140], R3 ;  /* 0x00014003000075a7 */ /* 0x0044e400080011ff */
[----:B---3--:R-:W-:Y:S05]  /*8540*/  @!P0 NANOSLEEP.SYNCS 0x989680 ;  /* 0x009896800000895d */ /* 0x008fea0003900000 */
[----:B------:R-:W3:Y:S02]  /*8550*/  @!P0 SYNCS.PHASECHK.TRANS64 P0, [R0+URZ+0x140], R3 ;  /* 0x00014003000085a7 */ /* 0x000ee400080010ff */
[----:B---3--:R-:W-:Y:S05]  /*8560*/  @!P0 BRA `(.L_x_82) ;  /* 0xfffffffc00f08947 */ /* 0x008fea000383ffff */
[----:B------:R-:W-:Y:S05]  /*8570*/  BRA `(.L_x_172) ;  /* 0xffffffbc00987947 */ /* 0x000fea000383ffff */
.L_x_85:
[----:B------:R-:W-:Y:S07]  /*8580*/  MOV R0, UR7 ;  /* 0x0000000700007c02 */ /* 0x000fee0008000f00 */
.L_x_173:
[----:B--2---:R2:W3:Y:S02]  /*8590*/  SYNCS.PHASECHK.TRANS64.TRYWAIT P0, [R0+URZ+0x138], R3 ;  /* 0x00013803000075a7 */ /* 0x0044e400080011ff */
[----:B---3--:R-:W-:Y:S05]  /*85a0*/  @!P0 NANOSLEEP.SYNCS 0x989680 ;  /* 0x009896800000895d */ /* 0x008fea0003900000 */
[----:B------:R-:W3:Y:S02]  /*85b0*/  @!P0 SYNCS.PHASECHK.TRANS64 P0, [R0+URZ+0x138], R3 ;  /* 0x00013803000085a7 */ /* 0x000ee400080010ff */
[----:B---3--:R-:W-:Y:S05]  /*85c0*/  @!P0 BRA `(.L_x_173) ;  /* 0xfffffffc00f08947 */ /* 0x008fea000383ffff */
[----:B------:R-:W-:Y:S05]  /*85d0*/  BRA `(.L_x_84) ;  /* 0xffffffc000787947 */ /* 0x000fea000383ffff */
.L_x_88:
[----:B--2---:R-:W-:Y:S07]  /*85e0*/  MOV R3, UR7 ;  /* 0x0000000700037c02 */ /* 0x004fee0008000f00 */
.L_x_174:
[----:B-1----:R1:W2:Y:S02]  /*85f0*/  SYNCS.PHASECHK.TRANS64.TRYWAIT P0, [R3+URZ+0x120], R12 ;  /* 0x0001200c030075a7 */ /* 0x0022a400080011ff */
[----:B--2---:R-:W-:Y:S05]  /*8600*/  @!P0 NANOSLEEP.SYNCS 0x989680 ;  /* 0x009896800000895d */ /* 0x004fea0003900000 */
[----:B------:R-:W2:Y:S02]  /*8610*/  @!P0 SYNCS.PHASECHK.TRANS64 P0, [R3+URZ+0x120], R12 ;  /* 0x0001200c030085a7 */ /* 0x000ea400080010ff */
[----:B--2---:R-:W-:Y:S05]  /*8620*/  @!P0 BRA `(.L_x_174) ;  /* 0xfffffffc00f08947 */ /* 0x004fea000383ffff */
[----:B------:R-:W-:Y:S05]  /*8630*/  BRA `(.L_x_175) ;  /* 0xffffffc000f07947 */ /* 0x000fea000383ffff */
.L_x_89:
[----:B------:R-:W-:Y:S07]  /*8640*/  MOV R3, UR7 ;  /* 0x0000000700037c02 */ /* 0x000fee0008000f00 */
.L_x_176:
[----:B-1----:R1:W2:Y:S02]  /*8650*/  SYNCS.PHASECHK.TRANS64.TRYWAIT P0, [R3+URZ+0x128], R12 ;  /* 0x0001280c030075a7 */ /* 0x0022a400080011ff */
[----:B--2---:R-:W-:Y:S05]  /*8660*/  @!P0 NANOSLEEP.SYNCS 0x989680 ;  /* 0x009896800000895d */ /* 0x004fea0003900000 */
[----:B------:R-:W2:Y:S02]  /*8670*/  @!P0 SYNCS.PHASECHK.TRANS64 P0, [R3+URZ+0x128], R12 ;  /* 0x0001280c030085a7 */ /* 0x000ea400080010ff */
[----:B--2---:R-:W-:Y:S05]  /*8680*/  @!P0 BRA `(.L_x_176) ;  /* 0xfffffffc00f08947 */ /* 0x004fea000383ffff */
[----:B------:R-:W-:Y:S05]  /*8690*/  BRA `(.L_x_177) ;  /* 0xffffffc400707947 */ /* 0x000fea000383ffff */
.L_x_91:
[----:B------:R-:W-:-:S07]  /*86a0*/  MOV R0, UR7 ;  /* 0x0000000700007c02 */ /* 0x000fce0008000f00 */
.L_x_178:
[----:B-1----:R1:W3:Y:S02]  /*86b0*/  SYNCS.PHASECHK.TRANS64.TRYWAIT P0, [R0+URZ+0x120], R3 ;  /* 0x00012003000075a7 */ /* 0x0022e400080011ff */
[----:B---3--:R-:W-:Y:S05]  /*86c0*/  @!P0 NANOSLEEP.SYNCS 0x989680 ;  /* 0x009896800000895d */ /* 0x008fea0003900000 */
[----:B------:R-:W3:Y:S02]  /*86d0*/  @!P0 SYNCS.PHASECHK.TRANS64 P0, [R0+URZ+0x120], R3 ;  /* 0x00012003000085a7 */ /* 0x000ee400080010ff */
[----:B---3--:R-:W-:Y:S05]  /*86e0*/  @!P0 BRA `(.L_x_178) ;  /* 0xfffffffc00f08947 */ /* 0x008fea000383ffff */
[----:B------:R-:W-:Y:S05]  /*86f0*/  BRA `(.L_x_179) ;  /* 0xffffffc400e07947 */ /* 0x000fea000383ffff */
.L_x_93:
[----:B--2---:R2:W4:Y:S02]  /*8700*/  SYNCS.PHASECHK.TRANS64.TRYWAIT P0, [R0+URZ+0x140], R3 ;  /* 0x00014003000075a7 */ /* 0x00452400080011ff */
[----:B----4-:R-:W-:Y:S05]  /*8710*/  @!P0 NANOSLEEP.SYNCS 0x989680 ;  /* 0x009896800000895d */ /* 0x010fea0003900000 */
[----:B------:R-:W4:Y:S02]  /*8720*/  @!P0 SYNCS.PHASECHK.TRANS64 P0, [R0+URZ+0x140], R3 ;  /* 0x00014003000085a7 */ /* 0x000f2400080010ff */
[----:B----4-:R-:W-:Y:S05]  /*8730*/  @!P0 BRA `(.L_x_93) ;  /* 0xfffffffc00f08947 */ /* 0x010fea000383ffff */
[----:B------:R-:W-:Y:S05]  /*8740*/  BRA `(.L_x_180) ;  /* 0xffffffc800ac7947 */ /* 0x000fea000383ffff */
.L_x_104:
[----:B-1----:R1:W3:Y:S02]  /*8750*/  SYNCS.PHASECHK.TRANS64.TRYWAIT P1, [R0+URZ+0x110], R3 ;  /* 0x00011003000075a7 */ /* 0x0022e400080211ff */
[----:B---3--:R-:W-:Y:S05]  /*8760*/  @!P1 NANOSLEEP.SYNCS 0x989680 ;  /* 0x009896800000995d */ /* 0x008fea0003900000 */
[----:B------:R-:W3:Y:S02]  /*8770*/  @!P1 SYNCS.PHASECHK.TRANS64 P1, [R0+URZ+0x110], R3 ;  /* 0x00011003000095a7 */ /* 0x000ee400080210ff */
[----:B---3--:R-:W-:Y:S05]  /*8780*/  @!P1 BRA `(.L_x_104) ;  /* 0xfffffffc00f09947 */ /* 0x008fea000383ffff */
[----:B------:R-:W-:Y:S05]  /*8790*/  BRA `(.L_x_103) ;  /* 0xffffffd400c47947 */ /* 0x000fea000383ffff */
.L_x_106:
[----:B-1----:R1:W4:Y:S02]  /*87a0*/  SYNCS.PHASECHK.TRANS64.TRYWAIT P0, [R113+URZ+0x160], R2 ;  /* 0x00016002710075a7 */ /* 0x00232400080011ff */
[----:B----4-:R-:W-:Y:S05]  /*87b0*/  @!P0 NANOSLEEP.SYNCS 0x989680 ;  /* 0x009896800000895d */ /* 0x010fea0003900000 */
[----:B------:R-:W4:Y:S02]  /*87c0*/  @!P0 SYNCS.PHASECHK.TRANS64 P0, [R113+URZ+0x160], R2 ;  /* 0x00016002710085a7 */ /* 0x000f2400080010ff */
[----:B----4-:R-:W-:Y:S05]  /*87d0*/  @!P0 BRA `(.L_x_106) ;  /* 0xfffffffc00f08947 */ /* 0x010fea000383ffff */
[----:B------:R-:W-:Y:S05]  /*87e0*/  BRA `(.L_x_105) ;  /* 0xffffffd800187947 */ /* 0x000fea000383ffff */
.L_x_114:
[----:B--2---:R2:W3:Y:S02]  /*87f0*/  SYNCS.PHASECHK.TRANS64.TRYWAIT P0, [R32+URZ+0x110], R3 ;  /* 0x00011003200075a7 */ /* 0x0044e400080011ff */
[----:B---3--:R-:W-:Y:S05]  /*8800*/  @!P0 NANOSLEEP.SYNCS 0x989680 ;  /* 0x009896800000895d */ /* 0x008fea0003900000 */
[----:B------:R-:W3:Y:S02]  /*8810*/  @!P0 SYNCS.PHASECHK.TRANS64 P0, [R32+URZ+0x110], R3 ;  /* 0x00011003200085a7 */ /* 0x000ee400080010ff */
[----:B---3--:R-:W-:Y:S05]  /*8820*/  @!P0 BRA `(.L_x_114) ;  /* 0xfffffffc00f08947 */ /* 0x008fea000383ffff */
[----:B------:R-:W-:Y:S05]  /*8830*/  BRA `(.L_x_113) ;  /* 0xffffffe400087947 */ /* 0x000fea000383ffff */
        .weak           $__internal_0_$__cuda_sm10x_tcgen05_guardrail_trap_col_being_dealloced_not_returned_by_alloc
        .type           $__internal_0_$__cuda_sm10x_tcgen05_guardrail_trap_col_being_dealloced_not_returned_by_alloc,@function
        .size           $__internal_0_$__cuda_sm10x_tcgen05_guardrail_trap_col_being_dealloced_not_returned_by_alloc,($__internal_1_$__cuda_sm10x_tcgen05_guardrail_trap_phase_invalid_during_alloc - $__internal_0_$__cuda_sm10x_tcgen05_guardrail_trap_col_being_dealloced_not_returned_by_alloc)
$__internal_0_$__cuda_sm10x_tcgen05_guardrail_trap_col_being_dealloced_not_returned_by_alloc:
[----:B------:R-:W-:Y:S05]  /*8840*/  BPT.TRAP 0x1 ;  /* 0x000000040000795c */ /* 0x000fea0000300000 */
[----:B------:R-:W-:-:S04]  /*8850*/  HFMA2 R3, -RZ, RZ, 0, 0 ;  /* 0x00000000ff037431 */ /* 0x000fc800000001ff */
[----:B------:R-:W-:Y:S05]  /*8860*/  RET.REL.NODEC R2 `(_ZN7cutlass13device_kernelINS_4gemm6kernel13GemmUniversalIN4cute5tupleIJiiiiEEENS1_10collective13CollectiveMmaINS1_35MainloopSm100TmaUmmaWarpSpecializedILi17ELi2ELi4ENS5_IJNS4_1CILi1EEESB_SB_EEEEENS5_IJNSA_ILi64EEENSA_ILi128EEESE_EEENS_12float_e4m3_tENS5_IJlSB_lEEENS_12float_e5m2_tESI_NS4_8TiledMMAINS4_8MMA_AtomIJNS4_10MMA_TraitsINS4_19SM100_MMA_F8F6F4_SSEJSH_SJ_fSE_SF_NS4_17integral_constantINS4_4UMMA5MajorELSQ_0EEESR_NSO_INSP_7ScaleInELSS_0EEEST_EEEEEENS4_6LayoutISC_NS5_IJNSA_ILi0EEESX_SX_EEEEENS5_IJNS4_10UnderscoreES10_S10_EEEEENS4_13SM90_TMA_LOADENS4_14ComposedLayoutINS4_7SwizzleILi2ELi4ELi3EEENS4_18smem_ptr_flag_bitsILi8EEENSW_INS5_IJNSA_ILi8EEESE_EEENS5_IJSE_SB_EEEEEEEvNS4_8identityES13_S1D_vS1E_EENS_8epilogue10collective18CollectiveEpilogueINS1G_23Sm100TmaWarpSpecializedILi2ELi2ELi32ELb0ELb0EEEJSG_NS5_IJNSW_ISE_SB_EES1L_EEESH_SI_SH_SI_NS1G_6fusion15FusionCallbacksIS1K_NS1N_17LinearCombinationISH_fSH_fLNS_15FloatRoundStyleE2EEESG_S1M_JEEENS4_5SM1004TMEM4LOAD26SM100_TMEM_LOAD_16dp32b32xES13_S1D_NS4_39AutoVectorizingCopyWithAssumedAlignmentILi128EEENS4_14SM90_TMA_STOREES1D_S1Y_S1Y_EEEvvEEEEvNT_6ParamsE) ;  /* 0xffffff7402e47950 */ /* 0x000fea0003c3ffff */
        .weak           $__internal_1_$__cuda_sm10x_tcgen05_guardrail_trap_phase_invalid_during_alloc
        .type           $__internal_1_$__cuda_sm10x_tcgen05_guardrail_trap_phase_invalid_during_alloc,@function
        .size           $__internal_1_$__cuda_sm10x_tcgen05_guardrail_trap_phase_invalid_during_alloc,($__internal_2_$__cuda_sm10x_tcgen05_guardrail_trap_unallocated_columns_being_dealloced - $__internal_1_$__cuda_sm10x_tcgen05_guardrail_trap_phase_invalid_during_alloc)
$__internal_1_$__cuda_sm10x_tcgen05_guardrail_trap_phase_invalid_during_alloc:
[----:B------:R-:W-:Y:S05]  /*8870*/  BPT.TRAP 0x1 ;  /* 0x000000040000795c */ /* 0x000fea0000300000 */
[----:B------:R-:W-:-:S04]  /*8880*/  MOV R3, 0x0 ;  /* 0x0000000000037802 */ /* 0x000fc80000000f00 */
[----:B------:R-:W-:Y:S05]  /*8890*/  RET.REL.NODEC R2 `(_ZN7cutlass13device_kernelINS_4gemm6kernel13GemmUniversalIN4cute5tupleIJiiiiEEENS1_10collective13CollectiveMmaINS1_35MainloopSm100TmaUmmaWarpSpecializedILi17ELi2ELi4ENS5_IJNS4_1CILi1EEESB_SB_EEEEENS5_IJNSA_ILi64EEENSA_ILi128EEESE_EEENS_12float_e4m3_tENS5_IJlSB_lEEENS_12float_e5m2_tESI_NS4_8TiledMMAINS4_8MMA_AtomIJNS4_10MMA_TraitsINS4_19SM100_MMA_F8F6F4_SSEJSH_SJ_fSE_SF_NS4_17integral_constantINS4_4UMMA5MajorELSQ_0EEESR_NSO_INSP_7ScaleInELSS_0EEEST_EEEEEENS4_6LayoutISC_NS5_IJNSA_ILi0EEESX_SX_EEEEENS5_IJNS4_10UnderscoreES10_S10_EEEEENS4_13SM90_TMA_LOADENS4_14ComposedLayoutINS4_7SwizzleILi2ELi4ELi3EEENS4_18smem_ptr_flag_bitsILi8EEENSW_INS5_IJNSA_ILi8EEESE_EEENS5_IJSE_SB_EEEEEEEvNS4_8identityES13_S1D_vS1E_EENS_8epilogue10collective18CollectiveEpilogueINS1G_23Sm100TmaWarpSpecializedILi2ELi2ELi32ELb0ELb0EEEJSG_NS5_IJNSW_ISE_SB_EES1L_EEESH_SI_SH_SI_NS1G_6fusion15FusionCallbacksIS1K_NS1N_17LinearCombinationISH_fSH_fLNS_15FloatRoundStyleE2EEESG_S1M_JEEENS4_5SM1004TMEM4LOAD26SM100_TMEM_LOAD_16dp32b32xES13_S1D_NS4_39AutoVectorizingCopyWithAssumedAlignmentILi128EEENS4_14SM90_TMA_STOREES1D_S1Y_S1Y_EEEvvEEEEvNT_6ParamsE) ;  /* 0xffffff7402d87950 */ /* 0x000fea0003c3ffff */
        .weak           $__internal_2_$__cuda_sm10x_tcgen05_guardrail_trap_unallocated_columns_being_dealloced
        .type           $__internal_2_$__cuda_sm10x_tcgen05_guardrail_trap_unallocated_columns_being_dealloced,@function
        .size           $__internal_2_$__cuda_sm10x_tcgen05_guardrail_trap_unallocated_columns_being_dealloced,(.L_x_182 - $__internal_2_$__cuda_sm10x_tcgen05_guardrail_trap_unallocated_columns_being_dealloced)
$__internal_2_$__cuda_sm10x_tcgen05_guardrail_trap_unallocated_columns_being_dealloced:
[----:B------:R-:W-:Y:S05]  /*88a0*/  BPT.TRAP 0x1 ;  /* 0x000000040000795c */ /* 0x000fea0000300000 */
[----:B------:R-:W-:-:S04]  /*88b0*/  HFMA2 R3, -RZ, RZ, 0, 0 ;  /* 0x00000000ff037431 */ /* 0x000fc800000001ff */
[----:B------:R-:W-:Y:S05]  /*88c0*/  RET.REL.NODEC R2 `(_ZN7cutlass13device_kernelINS_4gemm6kernel13GemmUniversalIN4cute5tupleIJiiiiEEENS1_10collective13CollectiveMmaINS1_35MainloopSm100TmaUmmaWarpSpecializedILi17ELi2ELi4ENS5_IJNS4_1CILi1EEESB_SB_EEEEENS5_IJNSA_ILi64EEENSA_ILi128EEESE_EEENS_12float_e4m3_tENS5_IJlSB_lEEENS_12float_e5m2_tESI_NS4_8TiledMMAINS4_8MMA_AtomIJNS4_10MMA_TraitsINS4_19SM100_MMA_F8F6F4_SSEJSH_SJ_fSE_SF_NS4_17integral_constantINS4_4UMMA5MajorELSQ_0EEESR_NSO_INSP_7ScaleInELSS_0EEEST_EEEEEENS4_6LayoutISC_NS5_IJNSA_ILi0EEESX_SX_EEEEENS5_IJNS4_10UnderscoreES10_S10_EEEEENS4_13SM90_TMA_LOADENS4_14ComposedLayoutINS4_7SwizzleILi2ELi4ELi3EEENS4_18smem_ptr_flag_bitsILi8EEENSW_INS5_IJNSA_ILi8EEESE_EEENS5_IJSE_SB_EEEEEEEvNS4_8identityES13_S1D_vS1E_EENS_8epilogue10collective18CollectiveEpilogueINS1G_23Sm100TmaWarpSpecializedILi2ELi2ELi32ELb0ELb0EEEJSG_NS5_IJNSW_ISE_SB_EES1L_EEESH_SI_SH_SI_NS1G_6fusion15FusionCallbacksIS1K_NS1N_17LinearCombinationISH_fSH_fLNS_15FloatRoundStyleE2EEESG_S1M_JEEENS4_5SM1004TMEM4LOAD26SM100_TMEM_LOAD_16dp32b32xES13_S1D_NS4_39AutoVectorizingCopyWithAssumedAlignmentILi128EEENS4_14SM90_TMA_STOREES1D_S1Y_S1Y_EEEvvEEEEvNT_6ParamsE) ;  /* 0xffffff7402cc7950 */ /* 0x000fea0003c3ffff */
.L_x_181:
[----:B------:R-:W-:-:S00]  /*88d0*/  BRA `(.L_x_181) ;  /* 0xfffffffc00fc7947 */ /* 0x000fc0000383ffff */
[----:B------:R-:W-:-:S00]  /*88e0*/  NOP ;  /* 0x0000000000007918 */ /* 0x000fc00000000000 */
        /* <DEDUP_REMOVED lines=9> */
.L_x_182:


//--------------------- .nv.global.init           --------------------------
	.section	.nv.global.init,"aw",@progbits
.nv.global.init:
	.type		$str$27,@object
	.size		$str$27,($str$28 - $str$27)
$str$27:
        /*0000*/ 	.byte	0x28, 0x61, 0x64, 0x64, 0x72, 0x65, 0x73, 0x73, 0x20, 0x26, 0x20, 0x6d, 0x61, 0x73, 0x6b, 0x29
        /*0010*/ 	.byte	0x20, 0x3d, 0x3d, 0x20, 0x30, 0x00
	.type		$str$28,@object
	.size		$str$28,($str$26 - $str$28)
$str$28:
        /*0016*/ 	.byte	0x2f, 0x74, 0x6d, 0x70, 0x2f, 0x63, 0x75, 0x74, 0x6c, 0x61, 0x73, 0x73, 0x5f, 0x73, 0x77, 0x65
        /*0026*/ 	.byte	0x65, 0x70, 0x5f, 0x73, 0x72, 0x63, 0x2f, 0x69, 0x6e, 0x63, 0x6c, 0x75, 0x64, 0x65, 0x2f, 0x63
        /*0036*/ 	.byte	0x75, 0x74, 0x65, 0x2f, 0x70, 0x6f, 0x69, 0x6e, 0x74, 0x65, 0x72, 0x5f, 0x66, 0x6c, 0x61, 0x67
        /*0046*/ 	.byte	0x67, 0x65, 0x64, 0x2e, 0x68, 0x70, 0x70, 0x00
	.type		$str$26,@object
	.size		$str$26,($str$25 - $str$26)
$str$26:
        /*004e*/ 	.byte	0x2f, 0x74, 0x6d, 0x70, 0x2f, 0x63, 0x75, 0x74, 0x6c, 0x61, 0x73, 0x73, 0x5f, 0x73, 0x77, 0x65
        /*005e*/ 	.byte	0x65, 0x70, 0x5f, 0x73, 0x72, 0x63, 0x2f, 0x69, 0x6e, 0x63, 0x6c, 0x75, 0x64, 0x65, 0x2f, 0x63
        /*006e*/ 	.byte	0x75, 0x74, 0x65, 0x2f, 0x61, 0x74, 0x6f, 0x6d, 0x2f, 0x63, 0x6f, 0x70, 0x79, 0x5f, 0x74, 0x72
        /*007e*/ 	.byte	0x61, 0x69, 0x74, 0x73, 0x5f, 0x73, 0x6d, 0x31, 0x30, 0x30, 0x2e, 0x68, 0x70, 0x70, 0x00
	.type		$str$25,@object
	.size		$str$25,(__unnamed_1 - $str$25)
$str$25:
        /*008d*/ 	.byte	0x28, 0x28, 0x75, 0x69, 0x6e, 0x74, 0x33, 0x32, 0x5f, 0x74, 0x28, 0x74, 0x68, 0x72, 0x65, 0x61
        /*009d*/ 	.byte	0x64, 0x49, 0x64, 0x78, 0x2e, 0x78, 0x29, 0x20, 0x2f, 0x20, 0x33, 0x32, 0x29, 0x20, 0x25, 0x20
        /*00ad*/ 	.byte	0x34, 0x29, 0x20, 0x3d, 0x3d, 0x20, 0x28, 0x28, 0x28, 0x74, 0x6d, 0x65, 0x6d, 0x5f, 0x61, 0x64
        /*00bd*/ 	.byte	0x64, 0x72, 0x20, 0x3e, 0x3e, 0x20, 0x31, 0x36, 0x29, 0x20, 0x2f, 0x20, 0x33, 0x32, 0x29, 0x20
        /*00cd*/ 	.byte	0x25, 0x20, 0x34, 0x29, 0x00
	.type		__unnamed_1,@object
	.size		__unnamed_1,(__unnamed_2 - __unnamed_1)
__unnamed_1:
        /*00d2*/ 	.byte	0x61, 0x75, 0x74, 0x6f, 0x20, 0x63, 0x75, 0x74, 0x65, 0x3a, 0x3a, 0x61, 0x73, 0x5f, 0x70, 0x6f
        /* <DEDUP_REMOVED lines=24> */
        /*0262*/ 	.byte	0x3c, 0x34, 0x30, 0x39, 0x36, 0x3e, 0x3e, 0x3e, 0x3e, 0x5d, 0x00
	.type		__unnamed_2,@object
	.size		__unnamed_2,(.L_2 - __unnamed_2)
__unnamed_2:
        /* <DEDUP_REMOVED lines=40> */
        /*04ed*/ 	.byte	0x74, 0x65, 0x3a, 0x3a, 0x43, 0x3c, 0x30, 0x3e, 0x3e, 0x3e, 0x3e, 0x5d, 0x00
.L_2:


//--------------------- .nv.shared._ZN7cutlass13device_kernelINS_4gemm6kernel13GemmUniversalIN4cute5tupleIJiiiiEEENS1_10collective13CollectiveMmaINS1_35MainloopSm100TmaUmmaWarpSpecializedILi17ELi2ELi4ENS5_IJNS4_1CILi1EEESB_SB_EEEEENS5_IJNSA_ILi64EEENSA_ILi128EEESE_EEENS_12float_e4m3_tENS5_IJlSB_lEEENS_12float_e5m2_tESI_NS4_8TiledMMAINS4_8MMA_AtomIJNS4_10MMA_TraitsINS4_19SM100_MMA_F8F6F4_SSEJSH_SJ_fSE_SF_NS4_17integral_constantINS4_4UMMA5MajorELSQ_0EEESR_NSO_INSP_7ScaleInELSS_0EEEST_EEEEEENS4_6LayoutISC_NS5_IJNSA_ILi0EEESX_SX_EEEEENS5_IJNS4_10UnderscoreES10_S10_EEEEENS4_13SM90_TMA_LOADENS4_14ComposedLayoutINS4_7SwizzleILi2ELi4ELi3EEENS4_18smem_ptr_flag_bitsILi8EEENSW_INS5_IJNSA_ILi8EEESE_EEENS5_IJSE_SB_EEEEEEEvNS4_8identityES13_S1D_vS1E_EENS_8epilogue10collective18CollectiveEpilogueINS1G_23Sm100TmaWarpSpecializedILi2ELi2ELi32ELb0ELb0EEEJSG_NS5_IJNSW_ISE_SB_EES1L_EEESH_SI_SH_SI_NS1G_6fusion15FusionCallbacksIS1K_NS1N_17LinearCombinationISH_fSH_fLNS_15FloatRoundStyleE2EEESG_S1M_JEEENS4_5SM1004TMEM4LOAD26SM100_TMEM_LOAD_16dp32b32xES13_S1D_NS4_39AutoVectorizingCopyWithAssumedAlignmentILi128EEENS4_14SM90_TMA_STOREES1D_S1Y_S1Y_EEEvvEEEEvNT_6ParamsE --------------------------
	.section	.nv.shared._ZN7cutlass13device_kernelINS_4gemm6kernel13GemmUniversalIN4cute5tupleIJiiiiEEENS1_10collective13CollectiveMmaINS1_35MainloopSm100TmaUmmaWarpSpecializedILi17ELi2ELi4ENS5_IJNS4_1CILi1EEESB_SB_EEEEENS5_IJNSA_ILi64EEENSA_ILi128EEESE_EEENS_12float_e4m3_tENS5_IJlSB_lEEENS_12float_e5m2_tESI_NS4_8TiledMMAINS4_8MMA_AtomIJNS4_10MMA_TraitsINS4_19SM100_MMA_F8F6F4_SSEJSH_SJ_fSE_SF_NS4_17integral_constantINS4_4UMMA5MajorELSQ_0EEESR_NSO_INSP_7ScaleInELSS_0EEEST_EEEEEENS4_6LayoutISC_NS5_IJNSA_ILi0EEESX_SX_EEEEENS5_IJNS4_10UnderscoreES10_S10_EEEEENS4_13SM90_TMA_LOADENS4_14ComposedLayoutINS4_7SwizzleILi2ELi4ELi3EEENS4_18smem_ptr_flag_bitsILi8EEENSW_INS5_IJNSA_ILi8EEESE_EEENS5_IJSE_SB_EEEEEEEvNS4_8identityES13_S1D_vS1E_EENS_8epilogue10collective18CollectiveEpilogueINS1G_23Sm100TmaWarpSpecializedILi2ELi2ELi32ELb0ELb0EEEJSG_NS5_IJNSW_ISE_SB_EES1L_EEESH_SI_SH_SI_NS1G_6fusion15FusionCallbacksIS1K_NS1N_17LinearCombinationISH_fSH_fLNS_15FloatRoundStyleE2EEESG_S1M_JEEENS4_5SM1004TMEM4LOAD26SM100_TMEM_LOAD_16dp32b32xES13_S1D_NS4_39AutoVectorizingCopyWithAssumedAlignmentILi128EEENS4_14SM90_TMA_STOREES1D_S1Y_S1Y_EEEvvEEEEvNT_6ParamsE,"aw",@nobits
	.sectionflags	@""
	.align	16
	.zero		1024


//--------------------- .nv.shared.reserved.0     --------------------------
	.section	.nv.shared.reserved.0,"aw",@nobits
	.weak		__nv_reservedSMEM_offset_0_alias
	.size		__nv_reservedSMEM_offset_0_alias, 0, 64
	.other		__nv_reservedSMEM_offset_0_alias,@"STO_CUDA_RESERVED_SHARED STV_DEFAULT"
__nv_reservedSMEM_offset_0_alias:
	.zero		0
.nv.shared.reserved.0:
	.zero		64
	.weak		__nv_reservedSMEM_tcgen05_partition
	.type		__nv_reservedSMEM_tcgen05_partition,@object
	.size		__nv_reservedSMEM_tcgen05_partition,(.L_0 - __nv_reservedSMEM_tcgen05_partition)
__nv_reservedSMEM_tcgen05_partition:
	.zero		32
.L_0:


//--------------------- .nv.global                --------------------------
	.section	.nv.global,"aw",@nobits
.nv.global:
	.type		_ZN40_INTERNAL_b20d8eb1_4_k_cu_a18822f3_348764cute1_E,@object
	.size		_ZN40_INTERNAL_b20d8eb1_4_k_cu_a18822f3_348764cute1_E,(_ZN40_INTERNAL_b20d8eb1_4_k_cu_a18822f3_348764cuda3std3__45__cpo6cbeginE - _ZN40_INTERNAL_b20d8eb1_4_k_cu_a18822f3_348764cute1_E)
_ZN40_INTERNAL_b20d8eb1_4_k_cu_a18822f3_348764cute1_E:
	.zero		1
	.type		_ZN40_INTERNAL_b20d8eb1_4_k_cu_a18822f3_348764cuda3std3__45__cpo6cbeginE,@object
	.size		_ZN40_INTERNAL_b20d8eb1_4_k_cu_a18822f3_348764cuda3std3__45__cpo6cbeginE,(_ZN40_INTERNAL_b20d8eb1_4_k_cu_a18822f3_348764cuda3std3__48in_placeE - _ZN40_INTERNAL_b20d8eb1_4_k_cu_a18822f3_348764cuda3std3__45__cpo6cbeginE)
_ZN40_INTERNAL_b20d8eb1_4_k_cu_a18822f3_348764cuda3std3__45__cpo6cbeginE:
	.zero		1
	.type		_ZN40_INTERNAL_b20d8eb1_4_k_cu_a18822f3_348764cuda3std3__48in_placeE,@object
	.size		_ZN40_INTERNAL_b20d8eb1_4_k_cu_a18822f3_348764cuda3std3__48in_placeE,(_ZN40_INTERNAL_b20d8eb1_4_k_cu_a18822f3_348764cuda3std6ranges3__45__cpo9iter_moveE - _ZN40_INTERNAL_b20d8eb1_4_k_cu_a18822f3_348764cuda3std3__48in_placeE)
_ZN40_INTERNAL_b20d8eb1_4_k_cu_a18822f3_348764cuda3std3__48in_placeE:
	.zero		1
	.type		_ZN40_INTERNAL_b20d8eb1_4_k_cu_a18822f3_348764cuda3std6ranges3__45__cpo9iter_moveE,@object
	.size		_ZN40_INTERNAL_b20d8eb1_4_k_cu_a18822f3_348764cuda3std6ranges3__45__cpo9iter_moveE,(_ZN40_INTERNAL_b20d8eb1_4_k_cu_a18822f3_348764cuda3std3__45__cpo5beginE - _ZN40_INTERNAL_b20d8eb1_4_k_cu_a18822f3_348764cuda3std6ranges3__45__cpo9iter_moveE)
_ZN40_INTERNAL_b20d8eb1_4_k_cu_a18822f3_348764cuda3std6ranges3__45__cpo9iter_moveE:
	.zero		1
	.type		_ZN40_INTERNAL_b20d8eb1_4_k_cu_a18822f3_348764cuda3std3__45__cpo5beginE,@object
	.size		_ZN40_INTERNAL_b20d8eb1_4_k_cu_a18822f3_348764cuda3std3__45__cpo5beginE,(_ZN40_INTERNAL_b20d8eb1_4_k_cu_a18822f3_348764cuda3std3__442_GLOBAL__N__b20d8eb1_4_k_cu_a18822f3_348766ignoreE - _ZN40_INTERNAL_b20d8eb1_4_k_cu_a18822f3_348764cuda3std3__45__cpo5beginE)
_ZN40_INTERNAL_b20d8eb1_4_k_cu_a18822f3_348764cuda3std3__45__cpo5beginE:
	.zero		1
	.type		_ZN40_INTERNAL_b20d8eb1_4_k_cu_a18822f3_348764cuda3std3__442_GLOBAL__N__b20d8eb1_4_k_cu_a18822f3_348766ignoreE,@object
	.size		_ZN40_INTERNAL_b20d8eb1_4_k_cu_a18822f3_348764cuda3std3__442_GLOBAL__N__b20d8eb1_4_k_cu_a18822f3_348766ignoreE,(_ZN40_INTERNAL_b20d8eb1_4_k_cu_a18822f3_348764cute7productE - _ZN40_INTERNAL_b20d8eb1_4_k_cu_a18822f3_348764cuda3std3__442_GLOBAL__N__b20d8eb1_4_k_cu_a18822f3_348766ignoreE)
_ZN40_INTERNAL_b20d8eb1_4_k_cu_a18822f3_348764cuda3std3__442_GLOBAL__N__b20d8eb1_4_k_cu_a18822f3_348766ignoreE:
	.zero		1
	.type		_ZN40_INTERNAL_b20d8eb1_4_k_cu_a18822f3_348764cute7productE,@object
	.size		_ZN40_INTERNAL_b20d8eb1_4_k_cu_a18822f3_348764cute7productE,(_ZN40_INTERNAL_b20d8eb1_4_k_cu_a18822f3_348764cuda3std3__45__cpo3endE - _ZN40_INTERNAL_b20d8eb1_4_k_cu_a18822f3_348764cute7productE)
_ZN40_INTERNAL_b20d8eb1_4_k_cu_a18822f3_348764cute7productE:
	.zero		1
	.type		_ZN40_INTERNAL_b20d8eb1_4_k_cu_a18822f3_348764cuda3std3__45__cpo3endE,@object
	.size		_ZN40_INTERNAL_b20d8eb1_4_k_cu_a18822f3_348764cuda3std3__45__cpo3endE,(_ZN40_INTERNAL_b20d8eb1_4_k_cu_a18822f3_348764cuda3std3__419piecewise_constructE - _ZN40_INTERNAL_b20d8eb1_4_k_cu_a18822f3_348764cuda3std3__45__cpo3endE)
_ZN40_INTERNAL_b20d8eb1_4_k_cu_a18822f3_348764cuda3std3__45__cpo3endE:
	.zero		1
	.type		_ZN40_INTERNAL_b20d8eb1_4_k_cu_a18822f3_348764cuda3std3__419piecewise_constructE,@object
	.size		_ZN40_INTERNAL_b20d8eb1_4_k_cu_a18822f3_348764cuda3std3__419piecewise_constructE,(_ZN40_INTERNAL_b20d8eb1_4_k_cu_a18822f3_348764cuda3std3__45__cpo4cendE - _ZN40_INTERNAL_b20d8eb1_4_k_cu_a18822f3_348764cuda3std3__419piecewise_constructE)
_ZN40_INTERNAL_b20d8eb1_4_k_cu_a18822f3_348764cuda3std3__419piecewise_constructE:
	.zero		1
	.type		_ZN40_INTERNAL_b20d8eb1_4_k_cu_a18822f3_348764cuda3std3__45__cpo4cendE,@object
	.size		_ZN40_INTERNAL_b20d8eb1_4_k_cu_a18822f3_348764cuda3std3__45__cpo4cendE,(_ZN40_INTERNAL_b20d8eb1_4_k_cu_a18822f3_348764cuda3std6ranges3__45__cpo4swapE - _ZN40_INTERNAL_b20d8eb1_4_k_cu_a18822f3_348764cuda3std3__45__cpo4cendE)
_ZN40_INTERNAL_b20d8eb1_4_k_cu_a18822f3_348764cuda3std3__45__cpo4cendE:
	.zero		1
	.type		_ZN40_INTERNAL_b20d8eb1_4_k_cu_a18822f3_348764cuda3std6ranges3__45__cpo4swapE,@object
	.size		_ZN40_INTERNAL_b20d8eb1_4_k_cu_a18822f3_348764cuda3std6ranges3__45__cpo4swapE,(.L_10 - _ZN40_INTERNAL_b20d8eb1_4_k_cu_a18822f3_348764cuda3std6ranges3__45__cpo4swapE)
_ZN40_INTERNAL_b20d8eb1_4_k_cu_a18822f3_348764cuda3std6ranges3__45__cpo4swapE:
	.zero		1
.L_10:


//--------------------- .nv.constant0._ZN7cutlass13device_kernelINS_4gemm6kernel13GemmUniversalIN4cute5tupleIJiiiiEEENS1_10collective13CollectiveMmaINS1_35MainloopSm100TmaUmmaWarpSpecializedILi17ELi2ELi4ENS5_IJNS4_1CILi1EEESB_SB_EEEEENS5_IJNSA_ILi64EEENSA_ILi128EEESE_EEENS_12float_e4m3_tENS5_IJlSB_lEEENS_12float_e5m2_tESI_NS4_8TiledMMAINS4_8MMA_AtomIJNS4_10MMA_TraitsINS4_19SM100_MMA_F8F6F4_SSEJSH_SJ_fSE_SF_NS4_17integral_constantINS4_4UMMA5MajorELSQ_0EEESR_NSO_INSP_7ScaleInELSS_0EEEST_EEEEEENS4_6LayoutISC_NS5_IJNSA_ILi0EEESX_SX_EEEEENS5_IJNS4_10UnderscoreES10_S10_EEEEENS4_13SM90_TMA_LOADENS4_14ComposedLayoutINS4_7SwizzleILi2ELi4ELi3EEENS4_18smem_ptr_flag_bitsILi8EEENSW_INS5_IJNSA_ILi8EEESE_EEENS5_IJSE_SB_EEEEEEEvNS4_8identityES13_S1D_vS1E_EENS_8epilogue10collective18CollectiveEpilogueINS1G_23Sm100TmaWarpSpecializedILi2ELi2ELi32ELb0ELb0EEEJSG_NS5_IJNSW_ISE_SB_EES1L_EEESH_SI_SH_SI_NS1G_6fusion15FusionCallbacksIS1K_NS1N_17LinearCombinationISH_fSH_fLNS_15FloatRoundStyleE2EEESG_S1M_JEEENS4_5SM1004TMEM4LOAD26SM100_TMEM_LOAD_16dp32b32xES13_S1D_NS4_39AutoVectorizingCopyWithAssumedAlignmentILi128EEENS4_14SM90_TMA_STOREES1D_S1Y_S1Y_EEEvvEEEEvNT_6ParamsE --------------------------
	.section	.nv.constant0._ZN7cutlass13device_kernelINS_4gemm6kernel13GemmUniversalIN4cute5tupleIJiiiiEEENS1_10collective13CollectiveMmaINS1_35MainloopSm100TmaUmmaWarpSpecializedILi17ELi2ELi4ENS5_IJNS4_1CILi1EEESB_SB_EEEEENS5_IJNSA_ILi64EEENSA_ILi128EEESE_EEENS_12float_e4m3_tENS5_IJlSB_lEEENS_12float_e5m2_tESI_NS4_8TiledMMAINS4_8MMA_AtomIJNS4_10MMA_TraitsINS4_19SM100_MMA_F8F6F4_SSEJSH_SJ_fSE_SF_NS4_17integral_constantINS4_4UMMA5MajorELSQ_0EEESR_NSO_INSP_7ScaleInELSS_0EEEST_EEEEEENS4_6LayoutISC_NS5_IJNSA_ILi0EEESX_SX_EEEEENS5_IJNS4_10UnderscoreES10_S10_EEEEENS4_13SM90_TMA_LOADENS4_14ComposedLayoutINS4_7SwizzleILi2ELi4ELi3EEENS4_18smem_ptr_flag_bitsILi8EEENSW_INS5_IJNSA_ILi8EEESE_EEENS5_IJSE_SB_EEEEEEEvNS4_8identityES13_S1D_vS1E_EENS_8epilogue10collective18CollectiveEpilogueINS1G_23Sm100TmaWarpSpecializedILi2ELi2ELi32ELb0ELb0EEEJSG_NS5_IJNSW_ISE_SB_EES1L_EEESH_SI_SH_SI_NS1G_6fusion15FusionCallbacksIS1K_NS1N_17LinearCombinationISH_fSH_fLNS_15FloatRoundStyleE2EEESG_S1M_JEEENS4_5SM1004TMEM4LOAD26SM100_TMEM_LOAD_16dp32b32xES13_S1D_NS4_39AutoVectorizingCopyWithAssumedAlignmentILi128EEENS4_14SM90_TMA_STOREES1D_S1Y_S1Y_EEEvvEEEEvNT_6ParamsE,"a",@progbits
	.sectionflags	@""
	.align	4
.nv.constant0._ZN7cutlass13device_kernelINS_4gemm6kernel13GemmUniversalIN4cute5tupleIJiiiiEEENS1_10collective13CollectiveMmaINS1_35MainloopSm100TmaUmmaWarpSpecializedILi17ELi2ELi4ENS5_IJNS4_1CILi1EEESB_SB_EEEEENS5_IJNSA_ILi64EEENSA_ILi128EEESE_EEENS_12float_e4m3_tENS5_IJlSB_lEEENS_12float_e5m2_tESI_NS4_8TiledMMAINS4_8MMA_AtomIJNS4_10MMA_TraitsINS4_19SM100_MMA_F8F6F4_SSEJSH_SJ_fSE_SF_NS4_17integral_constantINS4_4UMMA5MajorELSQ_0EEESR_NSO_INSP_7ScaleInELSS_0EEEST_EEEEEENS4_6LayoutISC_NS5_IJNSA_ILi0EEESX_SX_EEEEENS5_IJNS4_10UnderscoreES10_S10_EEEEENS4_13SM90_TMA_LOADENS4_14ComposedLayoutINS4_7SwizzleILi2ELi4ELi3EEENS4_18smem_ptr_flag_bitsILi8EEENSW_INS5_IJNSA_ILi8EEESE_EEENS5_IJSE_SB_EEEEEEEvNS4_8identityES13_S1D_vS1E_EENS_8epilogue10collective18CollectiveEpilogueINS1G_23Sm100TmaWarpSpecializedILi2ELi2ELi32ELb0ELb0EEEJSG_NS5_IJNSW_ISE_SB_EES1L_EEESH_SI_SH_SI_NS1G_6fusion15FusionCallbacksIS1K_NS1N_17LinearCombinationISH_fSH_fLNS_15FloatRoundStyleE2EEESG_S1M_JEEENS4_5SM1004TMEM4LOAD26SM100_TMEM_LOAD_16dp32b32xES13_S1D_NS4_39AutoVectorizingCopyWithAssumedAlignmentILi128EEENS4_14SM90_TMA_STOREES1D_S1Y_S1Y_EEEvvEEEEvNT_6ParamsE:
	.zero		2944


//--------------------- SYMBOLS --------------------------

	.type		.nv.reservedSmem.offset0,@object
	.size		.nv.reservedSmem.offset0,0x4
	.type		.nv.reservedSmem.cap,@object
	.size		.nv.reservedSmem.cap,0x4
	.type		__assertfail,@function
